	.target	sm_100a

	.elftype	@"ET_EXEC"


//--------------------- .note.nv.tkinfo           --------------------------
	.section	.note.nv.tkinfo,"",@"SHT_NOTE"
	.sectionflags	@"SHF_NOTE_NV_TKINFO"
	.tkinfo
        /*0018*/ 	.word	0x00000002
        /*0030*/ 	.string	""
        /*0030*/ 	.string	"ptxas"
        /*0030*/ 	.string	"Cuda compilation tools, release 13.0, V13.0.88"
        /*0030*/ 	.string	"Build cuda_13.0.r13.0/compiler.36424714_0"
        /*0030*/ 	.string	"-arch sm_100a -m 64 "



//--------------------- .note.nv.cuinfo           --------------------------
	.section	.note.nv.cuinfo,"",@"SHT_NOTE"
	.sectionflags	@"SHF_NOTE_NV_CUINFO"
        /*0018*/ 	.short	0x0002
        /*001a*/ 	.short	0x0064
        /*001c*/ 	.short	0x0082
	.zero		2


//--------------------- .nv.info                  --------------------------
	.section	.nv.info,"",@"SHT_CUDA_INFO"
	.align	4


	//----- nvinfo : EIATTR_REGCOUNT
	.align		4
        /*0000*/ 	.byte	0x04, 0x2f
        /*0002*/ 	.short	(.L_19 - .L_18)
	.align		4
.L_18:
        /*0004*/ 	.word	index@(_ZN7cutlass13device_kernelINS_4gemm6kernel13GemmUniversalIN4cute5tupleIJiiiiEEENS1_10collective13CollectiveMmaINS1_35MainloopSm100TmaUmmaWarpSpecializedILi3ELi2ELi4ENS5_IJNS4_1CILi1EEESB_SB_EEEEENS5_IJNSA_ILi64EEESE_NSA_ILi32EEEEEENS_12float_e5m2_tENS5_IJlSB_lEEESH_SI_NS4_8TiledMMAINS4_8MMA_AtomIJNS4_10MMA_TraitsINS4_19SM100_MMA_F8F6F4_SSEJSH_SH_fSE_SE_NS4_17integral_constantINS4_4UMMA5MajorELSP_0EEESQ_NSN_INSO_7ScaleInELSR_0EEESS_EEEEEENS4_6LayoutISC_NS5_IJNSA_ILi0EEESW_SW_EEEEENS5_IJNS4_10UnderscoreESZ_SZ_EEEEENS4_13SM90_TMA_LOADENS4_14ComposedLayoutINS4_7SwizzleILi1ELi4ELi3EEENS4_18smem_ptr_flag_bitsILi8EEENSV_INS5_IJNSA_ILi8EEESF_EEENS5_IJSF_SB_EEEEEEEvNS4_8identityES12_S1C_vS1D_EENS_8epilogue10collective18CollectiveEpilogueINS1F_23Sm100TmaWarpSpecializedILi1ELi1ELi32ELb0ELb0EEEJSG_NS5_IJNSV_ISE_SB_EES1K_EEESH_SI_SH_SI_NS1F_6fusion15FusionCallbacksIS1J_NS1M_17LinearCombinationISH_fSH_fLNS_15FloatRoundStyleE2EEESG_S1L_JEEENS4_5SM1004TMEM4LOAD26SM100_TMEM_LOAD_16dp32b32xES12_NS13_INS14_ILi2ELi4ELi3EEES17_NSV_INS5_IJS18_SE_EEENS5_IJSE_SB_EEEEEEENS4_39AutoVectorizingCopyWithAssumedAlignmentILi128EEENS4_14SM90_TMA_STOREES20_S22_S22_EEEvvEEEEvNT_6ParamsE)
        /*0008*/ 	.word	0x00000078


	//----- nvinfo : EIATTR_FRAME_SIZE
	.align		4
.L_19:
        /*000c*/ 	.byte	0x04, 0x11
        /*000e*/ 	.short	(.L_21 - .L_20)
	.align		4
.L_20:
        /*0010*/ 	.word	index@($__internal_2_$__cuda_sm10x_tcgen05_guardrail_trap_unallocated_columns_being_dealloced)
        /*0014*/ 	.word	0x00000000


	//----- nvinfo : EIATTR_FRAME_SIZE
	.align		4
.L_21:
        /*0018*/ 	.byte	0x04, 0x11
        /*001a*/ 	.short	(.L_23 - .L_22)
	.align		4
.L_22:
        /*001c*/ 	.word	index@($__internal_1_$__cuda_sm10x_tcgen05_guardrail_trap_phase_invalid_during_alloc)
        /*0020*/ 	.word	0x00000000


	//----- nvinfo : EIATTR_FRAME_SIZE
	.align		4
.L_23:
        /*0024*/ 	.byte	0x04, 0x11
        /*0026*/ 	.short	(.L_25 - .L_24)
	.align		4
.L_24:
        /*0028*/ 	.word	index@($__internal_0_$__cuda_sm10x_tcgen05_guardrail_trap_col_being_dealloced_not_returned_by_alloc)
        /*002c*/ 	.word	0x00000000


	//----- nvinfo : EIATTR_FRAME_SIZE
	.align		4
.L_25:
        /*0030*/ 	.byte	0x04, 0x11
        /*0032*/ 	.short	(.L_27 - .L_26)
	.align		4
.L_26:
        /*0034*/ 	.word	index@(_ZN7cutlass13device_kernelINS_4gemm6kernel13GemmUniversalIN4cute5tupleIJiiiiEEENS1_10collective13CollectiveMmaINS1_35MainloopSm100TmaUmmaWarpSpecializedILi3ELi2ELi4ENS5_IJNS4_1CILi1EEESB_SB_EEEEENS5_IJNSA_ILi64EEESE_NSA_ILi32EEEEEENS_12float_e5m2_tENS5_IJlSB_lEEESH_SI_NS4_8TiledMMAINS4_8MMA_AtomIJNS4_10MMA_TraitsINS4_19SM100_MMA_F8F6F4_SSEJSH_SH_fSE_SE_NS4_17integral_constantINS4_4UMMA5MajorELSP_0EEESQ_NSN_INSO_7ScaleInELSR_0EEESS_EEEEEENS4_6LayoutISC_NS5_IJNSA_ILi0EEESW_SW_EEEEENS5_IJNS4_10UnderscoreESZ_SZ_EEEEENS4_13SM90_TMA_LOADENS4_14ComposedLayoutINS4_7SwizzleILi1ELi4ELi3EEENS4_18smem_ptr_flag_bitsILi8EEENSV_INS5_IJNSA_ILi8EEESF_EEENS5_IJSF_SB_EEEEEEEvNS4_8identityES12_S1C_vS1D_EENS_8epilogue10collective18CollectiveEpilogueINS1F_23Sm100TmaWarpSpecializedILi1ELi1ELi32ELb0ELb0EEEJSG_NS5_IJNSV_ISE_SB_EES1K_EEESH_SI_SH_SI_NS1F_6fusion15FusionCallbacksIS1J_NS1M_17LinearCombinationISH_fSH_fLNS_15FloatRoundStyleE2EEESG_S1L_JEEENS4_5SM1004TMEM4LOAD26SM100_TMEM_LOAD_16dp32b32xES12_NS13_INS14_ILi2ELi4ELi3EEES17_NSV_INS5_IJS18_SE_EEENS5_IJSE_SB_EEEEEEENS4_39AutoVectorizingCopyWithAssumedAlignmentILi128EEENS4_14SM90_TMA_STOREES20_S22_S22_EEEvvEEEEvNT_6ParamsE)
        /*0038*/ 	.word	0x00000000


	//----- nvinfo : EIATTR_MIN_STACK_SIZE
	.align		4
.L_27:
        /*003c*/ 	.byte	0x04, 0x12
        /*003e*/ 	.short	(.L_29 - .L_28)
	.align		4
.L_28:
        /*0040*/ 	.word	index@(_ZN7cutlass13device_kernelINS_4gemm6kernel13GemmUniversalIN4cute5tupleIJiiiiEEENS1_10collective13CollectiveMmaINS1_35MainloopSm100TmaUmmaWarpSpecializedILi3ELi2ELi4ENS5_IJNS4_1CILi1EEESB_SB_EEEEENS5_IJNSA_ILi64EEESE_NSA_ILi32EEEEEENS_12float_e5m2_tENS5_IJlSB_lEEESH_SI_NS4_8TiledMMAINS4_8MMA_AtomIJNS4_10MMA_TraitsINS4_19SM100_MMA_F8F6F4_SSEJSH_SH_fSE_SE_NS4_17integral_constantINS4_4UMMA5MajorELSP_0EEESQ_NSN_INSO_7ScaleInELSR_0EEESS_EEEEEENS4_6LayoutISC_NS5_IJNSA_ILi0EEESW_SW_EEEEENS5_IJNS4_10UnderscoreESZ_SZ_EEEEENS4_13SM90_TMA_LOADENS4_14ComposedLayoutINS4_7SwizzleILi1ELi4ELi3EEENS4_18smem_ptr_flag_bitsILi8EEENSV_INS5_IJNSA_ILi8EEESF_EEENS5_IJSF_SB_EEEEEEEvNS4_8identityES12_S1C_vS1D_EENS_8epilogue10collective18CollectiveEpilogueINS1F_23Sm100TmaWarpSpecializedILi1ELi1ELi32ELb0ELb0EEEJSG_NS5_IJNSV_ISE_SB_EES1K_EEESH_SI_SH_SI_NS1F_6fusion15FusionCallbacksIS1J_NS1M_17LinearCombinationISH_fSH_fLNS_15FloatRoundStyleE2EEESG_S1L_JEEENS4_5SM1004TMEM4LOAD26SM100_TMEM_LOAD_16dp32b32xES12_NS13_INS14_ILi2ELi4ELi3EEES17_NSV_INS5_IJS18_SE_EEENS5_IJSE_SB_EEEEEEENS4_39AutoVectorizingCopyWithAssumedAlignmentILi128EEENS4_14SM90_TMA_STOREES20_S22_S22_EEEvvEEEEvNT_6ParamsE)
        /*0044*/ 	.word	0x00000000
.L_29:


//--------------------- .nv.compat                --------------------------
	.section	.nv.compat,"",@"SHT_CUDA_COMPAT_INFO"
	.align	4
        /*0000*/ 	.byte	0x02, 0x09, 0x01, 0x00, 0x02, 0x02, 0x02, 0x00, 0x02, 0x05, 0x05, 0x00, 0x03, 0x07, 0x01, 0x01
        /*0010*/ 	.byte	0x02, 0x03, 0x01, 0x00, 0x02, 0x06, 0x01, 0x00, 0x04, 0x0b, 0x08, 0x00, 0x09, 0x00, 0x00, 0x00
        /*0020*/ 	.byte	0x00, 0x00, 0x00, 0x00


//--------------------- .nv.info._ZN7cutlass13device_kernelINS_4gemm6kernel13GemmUniversalIN4cute5tupleIJiiiiEEENS1_10collective13CollectiveMmaINS1_35MainloopSm100TmaUmmaWarpSpecializedILi3ELi2ELi4ENS5_IJNS4_1CILi1EEESB_SB_EEEEENS5_IJNSA_ILi64EEESE_NSA_ILi32EEEEEENS_12float_e5m2_tENS5_IJlSB_lEEESH_SI_NS4_8TiledMMAINS4_8MMA_AtomIJNS4_10MMA_TraitsINS4_19SM100_MMA_F8F6F4_SSEJSH_SH_fSE_SE_NS4_17integral_constantINS4_4UMMA5MajorELSP_0EEESQ_NSN_INSO_7ScaleInELSR_0EEESS_EEEEEENS4_6LayoutISC_NS5_IJNSA_ILi0EEESW_SW_EEEEENS5_IJNS4_10UnderscoreESZ_SZ_EEEEENS4_13SM90_TMA_LOADENS4_14ComposedLayoutINS4_7SwizzleILi1ELi4ELi3EEENS4_18smem_ptr_flag_bitsILi8EEENSV_INS5_IJNSA_ILi8EEESF_EEENS5_IJSF_SB_EEEEEEEvNS4_8identityES12_S1C_vS1D_EENS_8epilogue10collective18CollectiveEpilogueINS1F_23Sm100TmaWarpSpecializedILi1ELi1ELi32ELb0ELb0EEEJSG_NS5_IJNSV_ISE_SB_EES1K_EEESH_SI_SH_SI_NS1F_6fusion15FusionCallbacksIS1J_NS1M_17LinearCombinationISH_fSH_fLNS_15FloatRoundStyleE2EEESG_S1L_JEEENS4_5SM1004TMEM4LOAD26SM100_TMEM_LOAD_16dp32b32xES12_NS13_INS14_ILi2ELi4ELi3EEES17_NSV_INS5_IJS18_SE_EEENS5_IJSE_SB_EEEEEEENS4_39AutoVectorizingCopyWithAssumedAlignmentILi128EEENS4_14SM90_TMA_STOREES20_S22_S22_EEEvvEEEEvNT_6ParamsE --------------------------
	.section	.nv.info._ZN7cutlass13device_kernelINS_4gemm6kernel13GemmUniversalIN4cute5tupleIJiiiiEEENS1_10collective13CollectiveMmaINS1_35MainloopSm100TmaUmmaWarpSpecializedILi3ELi2ELi4ENS5_IJNS4_1CILi1EEESB_SB_EEEEENS5_IJNSA_ILi64EEESE_NSA_ILi32EEEEEENS_12float_e5m2_tENS5_IJlSB_lEEESH_SI_NS4_8TiledMMAINS4_8MMA_AtomIJNS4_10MMA_TraitsINS4_19SM100_MMA_F8F6F4_SSEJSH_SH_fSE_SE_NS4_17integral_constantINS4_4UMMA5MajorELSP_0EEESQ_NSN_INSO_7ScaleInELSR_0EEESS_EEEEEENS4_6LayoutISC_NS5_IJNSA_ILi0EEESW_SW_EEEEENS5_IJNS4_10UnderscoreESZ_SZ_EEEEENS4_13SM90_TMA_LOADENS4_14ComposedLayoutINS4_7SwizzleILi1ELi4ELi3EEENS4_18smem_ptr_flag_bitsILi8EEENSV_INS5_IJNSA_ILi8EEESF_EEENS5_IJSF_SB_EEEEEEEvNS4_8identityES12_S1C_vS1D_EENS_8epilogue10collective18CollectiveEpilogueINS1F_23Sm100TmaWarpSpecializedILi1ELi1ELi32ELb0ELb0EEEJSG_NS5_IJNSV_ISE_SB_EES1K_EEESH_SI_SH_SI_NS1F_6fusion15FusionCallbacksIS1J_NS1M_17LinearCombinationISH_fSH_fLNS_15FloatRoundStyleE2EEESG_S1L_JEEENS4_5SM1004TMEM4LOAD26SM100_TMEM_LOAD_16dp32b32xES12_NS13_INS14_ILi2ELi4ELi3EEES17_NSV_INS5_IJS18_SE_EEENS5_IJSE_SB_EEEEEEENS4_39AutoVectorizingCopyWithAssumedAlignmentILi128EEENS4_14SM90_TMA_STOREES20_S22_S22_EEEvvEEEEvNT_6ParamsE,"",@"SHT_CUDA_INFO"
	.sectionflags	@""
	.align	4


	//----- nvinfo : EIATTR_CUDA_API_VERSION
	.align		4
        /*0000*/ 	.byte	0x04, 0x37
        /*0002*/ 	.short	(.L_31 - .L_30)
.L_30:
        /*0004*/ 	.word	0x00000082


	//----- nvinfo : EIATTR_KPARAM_INFO
	.align		4
.L_31:
        /*0008*/ 	.byte	0x04, 0x17
        /*000a*/ 	.short	(.L_33 - .L_32)
.L_32:
        /*000c*/ 	.word	0x00000000
        /*0010*/ 	.short	0x0000
        /*0012*/ 	.short	0x0000
        /*0014*/ 	.byte	0x00, 0xf0, 0x01, 0x20


	//----- nvinfo : EIATTR_AT_ENTRY_FRAGMENTS
	.align		4
.L_33:
        /*0018*/ 	.byte	0x04, 0x4f
        /*001a*/ 	.short	(.L_35 - .L_34)


	//   ....[0]....
.L_34:
        /*001c*/ 	.word	0x00000006


	//----- nvinfo : EIATTR_RESERVED_SMEM_USED
	.align		4
.L_35:
        /*0020*/ 	.byte	0x01, 0x41
	.zero		2


	//----- nvinfo : EIATTR_SPARSE_MMA_MASK
	.align		4
        /*0024*/ 	.byte	0x03, 0x50
        /*0026*/ 	.short	0x0000


	//----- nvinfo : EIATTR_TCGEN05_1CTA_USED
	.align		4
        /*0028*/ 	.byte	0x01, 0x51
	.zero		2


	//----- nvinfo : EIATTR_MAXREG_COUNT
	.align		4
        /*002c*/ 	.byte	0x03, 0x1b
        /*002e*/ 	.short	0x00ff


	//----- nvinfo : EIATTR_NUM_BARRIERS
	.align		4
        /*0030*/ 	.byte	0x02, 0x4c
        /*0032*/ 	.byte	0x07
	.zero		1


	//----- nvinfo : EIATTR_EXTERNS
	.align		4
        /*0034*/ 	.byte	0x04, 0x0f
        /*0036*/ 	.short	(.L_37 - .L_36)


	//   ....[0]....
	.align		4
.L_36:
        /*0038*/ 	.word	index@(__assertfail)


	//----- nvinfo : EIATTR_MERCURY_ISA_VERSION
	.align		4
.L_37:
        /*003c*/ 	.byte	0x03, 0x5f
        /*003e*/ 	.short	0x0101


	//----- nvinfo : EIATTR_INT_WARP_WIDE_INSTR_OFFSETS
	.align		4
        /*0040*/ 	.byte	0x04, 0x31
        /*0042*/ 	.short	(.L_39 - .L_38)


	//   ....[0]....
.L_38:
        /*0044*/ 	.word	0x00001d40


	//   ....[1]....
        /*0048*/ 	.word	0x00003610


	//   ....[2]....
        /*004c*/ 	.word	0x00003630


	//   ....[3]....
        /*0050*/ 	.word	0x00003660


	//   ....[4]....
        /*0054*/ 	.word	0x00004070


	//   ....[5]....
        /*0058*/ 	.word	0x00004160


	//----- nvinfo : EIATTR_COOP_GROUP_MASK_REGIDS
	.align		4
.L_39:
        /*005c*/ 	.byte	0x04, 0x29
        /*005e*/ 	.short	(.L_41 - .L_40)


	//   ....[0]....
.L_40:
        /*0060*/ 	.word	0xffffffff


	//   ....[1]....
        /*0064*/ 	.word	0xffffffff


	//   ....[2]....
        /*0068*/ 	.word	0xffffffff


	//   ....[3]....
        /*006c*/ 	.word	0xffffffff


	//   ....[4]....
        /*0070*/ 	.word	0xffffffff


	//   ....[5]....
        /*0074*/ 	.word	0xffffffff


	//   ....[6]....
        /*0078*/ 	.word	0xffffffff


	//   ....[7]....
        /*007c*/ 	.word	0xffffffff


	//   ....[8]....
        /*0080*/ 	.word	0xffffffff


	//   ....[9]....
        /*0084*/ 	.word	0xffffffff


	//   ....[10]....
        /*0088*/ 	.word	0xffffffff


	//   ....[11]....
        /*008c*/ 	.word	0xffffffff


	//   ....[12]....
        /*0090*/ 	.word	0xffffffff


	//----- nvinfo : EIATTR_COOP_GROUP_INSTR_OFFSETS
	.align		4
.L_41:
        /*0094*/ 	.byte	0x04, 0x28
        /*0096*/ 	.short	(.L_43 - .L_42)


	//   ....[0]....
.L_42:
        /*0098*/ 	.word	0x00000090


	//   ....[1]....
        /*009c*/ 	.word	0x000004d0


	//   ....[2]....
        /*00a0*/ 	.word	0x00000620


	//   ....[3]....
        /*00a4*/ 	.word	0x00000760


	//   ....[4]....
        /*00a8*/ 	.word	0x00000860


	//   ....[5]....
        /*00ac*/ 	.word	0x000009d0


	//   ....[6]....
        /*00b0*/ 	.word	0x00000b70


	//   ....[7]....
        /*00b4*/ 	.word	0x00001c20


	//   ....[8]....
        /*00b8*/ 	.word	0x00002970


	//   ....[9]....
        /*00bc*/ 	.word	0x00002b80


	//   ....[10]....
        /*00c0*/ 	.word	0x00002bb0


	//   ....[11]....
        /*00c4*/ 	.word	0x000034f0


	//   ....[12]....
        /*00c8*/ 	.word	0x00003720


	//----- nvinfo : EIATTR_VRC_CTA_INIT_COUNT
	.align		4
.L_43:
        /*00cc*/ 	.byte	0x02, 0x4a
        /*00ce*/ 	.byte	0x80
	.zero		1


	//----- nvinfo : EIATTR_SYSCALL_OFFSETS
	.align		4
        /*00d0*/ 	.byte	0x04, 0x46
        /*00d2*/ 	.short	(.L_45 - .L_44)


	//   ....[0]....
.L_44:
        /*00d4*/ 	.word	0x00004b80


	//   ....[1]....
        /*00d8*/ 	.word	0x00004cc0


	//   ....[2]....
        /*00dc*/ 	.word	0x00005420


	//----- nvinfo : EIATTR_MBARRIER_INSTR_OFFSETS
	.align		4
.L_45:
        /*00e0*/ 	.byte	0x04, 0x39
        /*00e2*/ 	.short	(.L_47 - .L_46)


	//   ....[0]....
.L_46:
        /*00e4*/ 	.word	0x000005b0
        /*00e8*/ 	.word	0x000000ff
        /*00ec*/ 	.word	0x00000000
        /*00f0*/ 	.short	0x0100
        /*00f2*/ 	.byte	0x05
	.zero		1


	//   ....[1]....
        /*00f4*/ 	.word	0x000005c0
        /*00f8*/ 	.word	0x000000ff
        /*00fc*/ 	.word	0x00000018
        /*0100*/ 	.short	0x0100
        /*0102*/ 	.byte	0x05
	.zero		1


	//   ....[2]....
        /*0104*/ 	.word	0x000005d0
        /*0108*/ 	.word	0x000000ff
        /*010c*/ 	.word	0x00000008
        /*0110*/ 	.short	0x0100
        /*0112*/ 	.byte	0x05
	.zero		1


	//   ....[3]....
        /*0114*/ 	.word	0x000005e0
        /*0118*/ 	.word	0x000000ff
        /*011c*/ 	.word	0x00000020
        /*0120*/ 	.short	0x0100
        /*0122*/ 	.byte	0x05
	.zero		1


	//   ....[4]....
        /*0124*/ 	.word	0x000005f0
        /*0128*/ 	.word	0x000000ff
        /*012c*/ 	.word	0x00000010
        /*0130*/ 	.short	0x0100
        /*0132*/ 	.byte	0x05
	.zero		1


	//   ....[5]....
        /*0134*/ 	.word	0x00000600
        /*0138*/ 	.word	0x000000ff
        /*013c*/ 	.word	0x00000028
        /*0140*/ 	.short	0x0100
        /*0142*/ 	.byte	0x05
	.zero		1


	//   ....[6]....
        /*0144*/ 	.word	0x00000730
        /*0148*/ 	.word	0x000000ff
        /*014c*/ 	.word	0x00000030
        /*0150*/ 	.short	0x0100
        /*0152*/ 	.byte	0x06
	.zero		1


	//   ....[7]....
        /*0154*/ 	.word	0x00000740
        /*0158*/ 	.word	0x000000ff
        /*015c*/ 	.word	0x00000038
        /*0160*/ 	.short	0x0100
        /*0162*/ 	.byte	0x06
	.zero		1


	//   ....[8]....
        /*0164*/ 	.word	0x00000830
        /*0168*/ 	.word	0x000000ff
        /*016c*/ 	.word	0x00000040
        /*0170*/ 	.short	0x0100
        /*0172*/ 	.byte	0x05
	.zero		1


	//   ....[9]....
        /*0174*/ 	.word	0x00000840
        /*0178*/ 	.word	0x000000ff
        /*017c*/ 	.word	0x00000048
        /*0180*/ 	.short	0x0100
        /*0182*/ 	.byte	0x05
	.zero		1


	//   ....[10]....
        /*0184*/ 	.word	0x00000980
        /*0188*/ 	.word	0x000000ff
        /*018c*/ 	.word	0x00000050
        /*0190*/ 	.short	0x0100
        /*0192*/ 	.byte	0x05
	.zero		1


	//   ....[11]....
        /*0194*/ 	.word	0x00000990
        /*0198*/ 	.word	0x000000ff
        /*019c*/ 	.word	0x00000060
        /*01a0*/ 	.short	0x0100
        /*01a2*/ 	.byte	0x05
	.zero		1


	//   ....[12]....
        /*01a4*/ 	.word	0x000009a0
        /*01a8*/ 	.word	0x000000ff
        /*01ac*/ 	.word	0x00000058
        /*01b0*/ 	.short	0x0100
        /*01b2*/ 	.byte	0x05
	.zero		1


	//   ....[13]....
        /*01b4*/ 	.word	0x000009b0
        /*01b8*/ 	.word	0x000000ff
        /*01bc*/ 	.word	0x00000068
        /*01c0*/ 	.short	0x0100
        /*01c2*/ 	.byte	0x05
	.zero		1


	//   ....[14]....
        /*01c4*/ 	.word	0x00000ae0
        /*01c8*/ 	.word	0x000000ff
        /*01cc*/ 	.word	0x00000070
        /*01d0*/ 	.short	0x0100
        /*01d2*/ 	.byte	0x06
	.zero		1


	//   ....[15]....
        /*01d4*/ 	.word	0x00000af0
        /*01d8*/ 	.word	0x000000ff
        /*01dc*/ 	.word	0x00000090
        /*01e0*/ 	.short	0x0100
        /*01e2*/ 	.byte	0x06
	.zero		1


	//   ....[16]....
        /*01e4*/ 	.word	0x00000b00
        /*01e8*/ 	.word	0x000000ff
        /*01ec*/ 	.word	0x00000078
        /*01f0*/ 	.short	0x0100
        /*01f2*/ 	.byte	0x06
	.zero		1


	//   ....[17]....
        /*01f4*/ 	.word	0x00000b10
        /*01f8*/ 	.word	0x000000ff
        /*01fc*/ 	.word	0x00000098
        /*0200*/ 	.short	0x0100
        /*0202*/ 	.byte	0x06
	.zero		1


	//   ....[18]....
        /*0204*/ 	.word	0x00000b20
        /*0208*/ 	.word	0x000000ff
        /*020c*/ 	.word	0x00000080
        /*0210*/ 	.short	0x0100
        /*0212*/ 	.byte	0x06
	.zero		1


	//   ....[19]....
        /*0214*/ 	.word	0x00000b30
        /*0218*/ 	.word	0x000000ff
        /*021c*/ 	.word	0x000000a0
        /*0220*/ 	.short	0x0100
        /*0222*/ 	.byte	0x06
	.zero		1


	//   ....[20]....
        /*0224*/ 	.word	0x00000b40
        /*0228*/ 	.word	0x000000ff
        /*022c*/ 	.word	0x00000088
        /*0230*/ 	.short	0x0100
        /*0232*/ 	.byte	0x06
	.zero		1


	//   ....[21]....
        /*0234*/ 	.word	0x00000b50
        /*0238*/ 	.word	0x000000ff
        /*023c*/ 	.word	0x000000a8
        /*0240*/ 	.short	0x0100
        /*0242*/ 	.byte	0x06
	.zero		1


	//   ....[22]....
        /*0244*/ 	.word	0x00000c40
        /*0248*/ 	.word	0x000000ff
        /*024c*/ 	.word	0x000000b0
        /*0250*/ 	.short	0x0100
        /*0252*/ 	.byte	0x05
	.zero		1


	//   ....[23]....
        /*0254*/ 	.word	0x00000c50
        /*0258*/ 	.word	0x000000ff
        /*025c*/ 	.word	0x000000c0
        /*0260*/ 	.short	0x0100
        /*0262*/ 	.byte	0x05
	.zero		1


	//   ....[24]....
        /*0264*/ 	.word	0x00000c60
        /*0268*/ 	.word	0x000000ff
        /*026c*/ 	.word	0x000000b8
        /*0270*/ 	.short	0x0100
        /*0272*/ 	.byte	0x05
	.zero		1


	//   ....[25]....
        /*0274*/ 	.word	0x00000c70
        /*0278*/ 	.word	0x000000ff
        /*027c*/ 	.word	0x000000c8
        /*0280*/ 	.short	0x0100
        /*0282*/ 	.byte	0x05
	.zero		1


	//   ....[26]....
        /*0284*/ 	.word	0x00001540
        /*0288*/ 	.word	0x00000003
        /*028c*/ 	.word	0x000000c0
        /*0290*/ 	.short	0x010a
        /*0292*/ 	.byte	0xff
	.zero		1


	//   ....[27]....
        /*0294*/ 	.word	0x00001570
        /*0298*/ 	.word	0x00000003
        /*029c*/ 	.word	0x000000b0
        /*02a0*/ 	.short	0x0101
        /*02a2*/ 	.byte	0xff
	.zero		1


	//   ....[28]....
        /*02a4*/ 	.word	0x00001640
        /*02a8*/ 	.word	0x000000ff
        /*02ac*/ 	.word	0x00000018
        /*02b0*/ 	.short	0x010a
        /*02b2*/ 	.byte	0x08
	.zero		1


	//   ....[29]....
        /*02b4*/ 	.word	0x000016e0
        /*02b8*/ 	.word	0x000000ff
        /*02bc*/ 	.word	0x00000018
        /*02c0*/ 	.short	0x010a
        /*02c2*/ 	.byte	0x21
	.zero		1


	//   ....[30]....
        /*02c4*/ 	.word	0x00001840
        /*02c8*/ 	.word	0x000000ff
        /*02cc*/ 	.word	0x00000018
        /*02d0*/ 	.short	0x010a
        /*02d2*/ 	.byte	0x08
	.zero		1


	//   ....[31]....
        /*02d4*/ 	.word	0x00001930
        /*02d8*/ 	.word	0x000000ff
        /*02dc*/ 	.word	0x00000048
        /*02e0*/ 	.short	0x0101
        /*02e2*/ 	.byte	0x04
	.zero		1


	//   ....[32]....
        /*02e4*/ 	.word	0x00001950
        /*02e8*/ 	.word	0x000000ff
        /*02ec*/ 	.word	0x00000018
        /*02f0*/ 	.short	0x010a
        /*02f2*/ 	.byte	0x08
	.zero		1


	//   ....[33]....
        /*02f4*/ 	.word	0x000019d0
        /*02f8*/ 	.word	0x000000ff
        /*02fc*/ 	.word	0x00000018
        /*0300*/ 	.short	0x010a
        /*0302*/ 	.byte	0x11
	.zero		1


	//   ....[34]....
        /*0304*/ 	.word	0x00001b30
        /*0308*/ 	.word	0x000000ff
        /*030c*/ 	.word	0x00000018
        /*0310*/ 	.short	0x010a
        /*0312*/ 	.byte	0x08
	.zero		1


	//   ....[35]....
        /*0314*/ 	.word	0x00001c50
        /*0318*/ 	.word	0x00000002
        /*031c*/ 	.word	0x00000050
        /*0320*/ 	.short	0x010a
        /*0322*/ 	.byte	0xff
	.zero		1


	//   ....[36]....
        /*0324*/ 	.word	0x00001d10
        /*0328*/ 	.word	0x00000002
        /*032c*/ 	.word	0x00000000
        /*0330*/ 	.short	0x0101
        /*0332*/ 	.byte	0xff
	.zero		1


	//   ....[37]....
        /*0334*/ 	.word	0x00002270
        /*0338*/ 	.word	0x000000ff
        /*033c*/ 	.word	0x00000000
        /*0340*/ 	.short	0x010a
        /*0342*/ 	.byte	0x05
	.zero		1


	//   ....[38]....
        /*0344*/ 	.word	0x00002300
        /*0348*/ 	.word	0x000000ff
        /*034c*/ 	.word	0x00000000
        /*0350*/ 	.short	0x010a
        /*0352*/ 	.byte	0x05
	.zero		1


	//   ....[39]....
        /*0354*/ 	.word	0x000023a0
        /*0358*/ 	.word	0x00000000
        /*035c*/ 	.word	0x00000000
        /*0360*/ 	.short	0x010a
        /*0362*/ 	.byte	0xff
	.zero		1


	//   ....[40]....
        /*0364*/ 	.word	0x000024c0
        /*0368*/ 	.word	0x00000000
        /*036c*/ 	.word	0x000000b0
        /*0370*/ 	.short	0x010a
        /*0372*/ 	.byte	0xff
	.zero		1


	//   ....[41]....
        /*0374*/ 	.word	0x00002520
        /*0378*/ 	.word	0x00000004
        /*037c*/ 	.word	0x00000000
        /*0380*/ 	.short	0x0101
        /*0382*/ 	.byte	0xff
	.zero		1


	//   ....[42]....
        /*0384*/ 	.word	0x00002540
        /*0388*/ 	.word	0x000000ff
        /*038c*/ 	.word	0x00000060
        /*0390*/ 	.short	0x010a
        /*0392*/ 	.byte	0x05
	.zero		1


	//   ....[43]....
        /*0394*/ 	.word	0x00002660
        /*0398*/ 	.word	0x00000000
        /*039c*/ 	.word	0x00000050
        /*03a0*/ 	.short	0x010a
        /*03a2*/ 	.byte	0xff
	.zero		1


	//   ....[44]....
        /*03a4*/ 	.word	0x00002770
        /*03a8*/ 	.word	0x00000000
        /*03ac*/ 	.word	0x00000000
        /*03b0*/ 	.short	0x0101
        /*03b2*/ 	.byte	0xff
	.zero		1


	//   ....[45]....
        /*03b4*/ 	.word	0x00002800
        /*03b8*/ 	.word	0x000000ff
        /*03bc*/ 	.word	0x00000060
        /*03c0*/ 	.short	0x0106
        /*03c2*/ 	.byte	0x05
	.zero		1


	//   ....[46]....
        /*03c4*/ 	.word	0x00002820
        /*03c8*/ 	.word	0x000000ff
        /*03cc*/ 	.word	0x00000060
        /*03d0*/ 	.short	0x010a
        /*03d2*/ 	.byte	0x05
	.zero		1


	//   ....[47]....
        /*03d4*/ 	.word	0x000028b0
        /*03d8*/ 	.word	0x000000ff
        /*03dc*/ 	.word	0x00000060
        /*03e0*/ 	.short	0x0106
        /*03e2*/ 	.byte	0x04
	.zero		1


	//   ....[48]....
        /*03e4*/ 	.word	0x000028f0
        /*03e8*/ 	.word	0x00000000
        /*03ec*/ 	.word	0x00000060
        /*03f0*/ 	.short	0x010a
        /*03f2*/ 	.byte	0xff
	.zero		1


	//   ....[49]....
        /*03f4*/ 	.word	0x00002dd0
        /*03f8*/ 	.word	0x00000000
        /*03fc*/ 	.word	0x00000050
        /*0400*/ 	.short	0x010a
        /*0402*/ 	.byte	0xff
	.zero		1


	//   ....[50]....
        /*0404*/ 	.word	0x00002ed0
        /*0408*/ 	.word	0x00000003
        /*040c*/ 	.word	0x00000000
        /*0410*/ 	.short	0x0101
        /*0412*/ 	.byte	0xff
	.zero		1


	//   ....[51]....
        /*0414*/ 	.word	0x00002ee0
        /*0418*/ 	.word	0x000000ff
        /*041c*/ 	.word	0x00000000
        /*0420*/ 	.short	0x010a
        /*0422*/ 	.byte	0x04
	.zero		1


	//   ....[52]....
        /*0424*/ 	.word	0x00002f00
        /*0428*/ 	.word	0x000000ff
        /*042c*/ 	.word	0x00000090
        /*0430*/ 	.short	0x010a
        /*0432*/ 	.byte	0x09
	.zero		1


	//   ....[53]....
        /*0434*/ 	.word	0x00003040
        /*0438*/ 	.word	0x000000ff
        /*043c*/ 	.word	0x00000000
        /*0440*/ 	.short	0x010a
        /*0442*/ 	.byte	0x07
	.zero		1


	//   ....[54]....
        /*0444*/ 	.word	0x00003170
        /*0448*/ 	.word	0x000000ff
        /*044c*/ 	.word	0x00000000
        /*0450*/ 	.short	0x010a
        /*0452*/ 	.byte	0x04
	.zero		1


	//   ....[55]....
        /*0454*/ 	.word	0x00003320
        /*0458*/ 	.word	0x000000ff
        /*045c*/ 	.word	0x00000000
        /*0460*/ 	.short	0x010a
        /*0462*/ 	.byte	0x05
	.zero		1


	//   ....[56]....
        /*0464*/ 	.word	0x000033b0
        /*0468*/ 	.word	0x000000ff
        /*046c*/ 	.word	0x00000000
        /*0470*/ 	.short	0x010a
        /*0472*/ 	.byte	0x05
	.zero		1


	//   ....[57]....
        /*0474*/ 	.word	0x00003440
        /*0478*/ 	.word	0x000000ff
        /*047c*/ 	.word	0x00000000
        /*0480*/ 	.short	0x010a
        /*0482*/ 	.byte	0x05
	.zero		1


	//   ....[58]....
        /*0484*/ 	.word	0x000034d0
        /*0488*/ 	.word	0x000000ff
        /*048c*/ 	.word	0x00000000
        /*0490*/ 	.short	0x010a
        /*0492*/ 	.byte	0x07
	.zero		1


	//   ....[59]....
        /*0494*/ 	.word	0x00003910
        /*0498*/ 	.word	0x00000000
        /*049c*/ 	.word	0x00000050
        /*04a0*/ 	.short	0x010a
        /*04a2*/ 	.byte	0xff
	.zero		1


	//   ....[60]....
        /*04a4*/ 	.word	0x00003a00
        /*04a8*/ 	.word	0x00000000
        /*04ac*/ 	.word	0x00000000
        /*04b0*/ 	.short	0x0101
        /*04b2*/ 	.byte	0xff
	.zero		1


	//   ....[61]....
        /*04b4*/ 	.word	0x00003d20
        /*04b8*/ 	.word	0x000000ff
        /*04bc*/ 	.word	0x00000048
        /*04c0*/ 	.short	0x010a
        /*04c2*/ 	.byte	0x06
	.zero		1


	//   ....[62]....
        /*04c4*/ 	.word	0x00003ea0
        /*04c8*/ 	.word	0x000000ff
        /*04cc*/ 	.word	0x00000038
        /*04d0*/ 	.short	0x010a
        /*04d2*/ 	.byte	0x06
	.zero		1


	//   ....[63]....
        /*04d4*/ 	.word	0x000041d0
        /*04d8*/ 	.word	0x000000ff
        /*04dc*/ 	.word	0x00000030
        /*04e0*/ 	.short	0x010b
        /*04e2*/ 	.byte	0x06
	.zero		1


	//   ....[64]....
        /*04e4*/ 	.word	0x000041f0
        /*04e8*/ 	.word	0x000000ff
        /*04ec*/ 	.word	0x00000000
        /*04f0*/ 	.short	0x0101
        /*04f2*/ 	.byte	0x25
	.zero		1


	//   ....[65]....
        /*04f4*/ 	.word	0x00004230
        /*04f8*/ 	.word	0x00000000
        /*04fc*/ 	.word	0x00000038
        /*0500*/ 	.short	0x010a
        /*0502*/ 	.byte	0xff
	.zero		1


	//   ....[66]....
        /*0504*/ 	.word	0x00004590
        /*0508*/ 	.word	0x00000000
        /*050c*/ 	.word	0x00000050
        /*0510*/ 	.short	0x010a
        /*0512*/ 	.byte	0xff
	.zero		1


	//   ....[67]....
        /*0514*/ 	.word	0x000046a0
        /*0518*/ 	.word	0x00000000
        /*051c*/ 	.word	0x00000000
        /*0520*/ 	.short	0x0101
        /*0522*/ 	.byte	0xff
	.zero		1


	//   ....[68]....
        /*0524*/ 	.word	0x00005050
        /*0528*/ 	.word	0x000000ff
        /*052c*/ 	.word	0x00000030
        /*0530*/ 	.short	0x010a
        /*0532*/ 	.byte	0x2b
	.zero		1


	//   ....[69]....
        /*0534*/ 	.word	0x00005070
        /*0538*/ 	.word	0x0000005c
        /*053c*/ 	.word	0x00000070
        /*0540*/ 	.short	0x010a
        /*0542*/ 	.byte	0xff
	.zero		1


	//   ....[70]....
        /*0544*/ 	.word	0x000051c0
        /*0548*/ 	.word	0x000000ff
        /*054c*/ 	.word	0x00000030
        /*0550*/ 	.short	0x010a
        /*0552*/ 	.byte	0x2b
	.zero		1


	//   ....[71]....
        /*0554*/ 	.word	0x000052a0
        /*0558*/ 	.word	0x000000ff
        /*055c*/ 	.word	0x00000000
        /*0560*/ 	.short	0x0101
        /*0562*/ 	.byte	0x04
	.zero		1


	//   ....[72]....
        /*0564*/ 	.word	0x00005300
        /*0568*/ 	.word	0x0000005c
        /*056c*/ 	.word	0x00000070
        /*0570*/ 	.short	0x010a
        /*0572*/ 	.byte	0xff
	.zero		1


	//   ....[73]....
        /*0574*/ 	.word	0x000056d0
        /*0578*/ 	.word	0x000000ff
        /*057c*/ 	.word	0x00000000
        /*0580*/ 	.short	0x0101
        /*0582*/ 	.byte	0x05
	.zero		1


	//   ....[74]....
        /*0584*/ 	.word	0x00005f60
        /*0588*/ 	.word	0x00000003
        /*058c*/ 	.word	0x000000c0
        /*0590*/ 	.short	0x010a
        /*0592*/ 	.byte	0xff
	.zero		1


	//   ....[75]....
        /*0594*/ 	.word	0x00005fc0
        /*0598*/ 	.word	0x00000002
        /*059c*/ 	.word	0x00000018
        /*05a0*/ 	.short	0x010a
        /*05a2*/ 	.byte	0xff
	.zero		1


	//   ....[76]....
        /*05a4*/ 	.word	0x00006020
        /*05a8*/ 	.word	0x00000002
        /*05ac*/ 	.word	0x00000018
        /*05b0*/ 	.short	0x010a
        /*05b2*/ 	.byte	0xff
	.zero		1


	//   ....[77]....
        /*05b4*/ 	.word	0x00006070
        /*05b8*/ 	.word	0x00000002
        /*05bc*/ 	.word	0x00000050
        /*05c0*/ 	.short	0x010a
        /*05c2*/ 	.byte	0xff
	.zero		1


	//   ....[78]....
        /*05c4*/ 	.word	0x000060d0
        /*05c8*/ 	.word	0x00000000
        /*05cc*/ 	.word	0x00000000
        /*05d0*/ 	.short	0x010a
        /*05d2*/ 	.byte	0xff
	.zero		1


	//   ....[79]....
        /*05d4*/ 	.word	0x00006130
        /*05d8*/ 	.word	0x00000000
        /*05dc*/ 	.word	0x00000000
        /*05e0*/ 	.short	0x010a
        /*05e2*/ 	.byte	0xff
	.zero		1


	//   ....[80]....
        /*05e4*/ 	.word	0x00006180
        /*05e8*/ 	.word	0x00000000
        /*05ec*/ 	.word	0x000000b0
        /*05f0*/ 	.short	0x010a
        /*05f2*/ 	.byte	0xff
	.zero		1


	//   ....[81]....
        /*05f4*/ 	.word	0x000061e0
        /*05f8*/ 	.word	0x00000000
        /*05fc*/ 	.word	0x00000060
        /*0600*/ 	.short	0x010a
        /*0602*/ 	.byte	0xff
	.zero		1


	//   ....[82]....
        /*0604*/ 	.word	0x00006230
        /*0608*/ 	.word	0x00000000
        /*060c*/ 	.word	0x00000050
        /*0610*/ 	.short	0x010a
        /*0612*/ 	.byte	0xff
	.zero		1


	//   ....[83]....
        /*0614*/ 	.word	0x00006290
        /*0618*/ 	.word	0x00000000
        /*061c*/ 	.word	0x00000060
        /*0620*/ 	.short	0x010a
        /*0622*/ 	.byte	0xff
	.zero		1


	//   ....[84]....
        /*0624*/ 	.word	0x000062e0
        /*0628*/ 	.word	0x00000000
        /*062c*/ 	.word	0x00000050
        /*0630*/ 	.short	0x010a
        /*0632*/ 	.byte	0xff
	.zero		1


	//   ....[85]....
        /*0634*/ 	.word	0x00006340
        /*0638*/ 	.word	0x00000003
        /*063c*/ 	.word	0x00000090
        /*0640*/ 	.short	0x010a
        /*0642*/ 	.byte	0xff
	.zero		1


	//   ....[86]....
        /*0644*/ 	.word	0x000063a0
        /*0648*/ 	.word	0x00000000
        /*064c*/ 	.word	0x00000000
        /*0650*/ 	.short	0x010a
        /*0652*/ 	.byte	0xff
	.zero		1


	//   ....[87]....
        /*0654*/ 	.word	0x00006400
        /*0658*/ 	.word	0x00000000
        /*065c*/ 	.word	0x00000000
        /*0660*/ 	.short	0x010a
        /*0662*/ 	.byte	0xff
	.zero		1


	//   ....[88]....
        /*0664*/ 	.word	0x00006460
        /*0668*/ 	.word	0x00000000
        /*066c*/ 	.word	0x00000000
        /*0670*/ 	.short	0x010a
        /*0672*/ 	.byte	0xff
	.zero		1


	//   ....[89]....
        /*0674*/ 	.word	0x000064c0
        /*0678*/ 	.word	0x00000000
        /*067c*/ 	.word	0x00000000
        /*0680*/ 	.short	0x010a
        /*0682*/ 	.byte	0xff
	.zero		1


	//   ....[90]....
        /*0684*/ 	.word	0x00006520
        /*0688*/ 	.word	0x00000000
        /*068c*/ 	.word	0x00000000
        /*0690*/ 	.short	0x010a
        /*0692*/ 	.byte	0xff
	.zero		1


	//   ....[91]....
        /*0694*/ 	.word	0x00006570
        /*0698*/ 	.word	0x00000000
        /*069c*/ 	.word	0x00000050
        /*06a0*/ 	.short	0x010a
        /*06a2*/ 	.byte	0xff
	.zero		1


	//   ....[92]....
        /*06a4*/ 	.word	0x000065d0
        /*06a8*/ 	.word	0x00000000
        /*06ac*/ 	.word	0x00000048
        /*06b0*/ 	.short	0x010a
        /*06b2*/ 	.byte	0xff
	.zero		1


	//   ....[93]....
        /*06b4*/ 	.word	0x00006630
        /*06b8*/ 	.word	0x00000003
        /*06bc*/ 	.word	0x00000038
        /*06c0*/ 	.short	0x010a
        /*06c2*/ 	.byte	0xff
	.zero		1


	//   ....[94]....
        /*06c4*/ 	.word	0x00006680
        /*06c8*/ 	.word	0x00000000
        /*06cc*/ 	.word	0x00000050
        /*06d0*/ 	.short	0x010a
        /*06d2*/ 	.byte	0xff
	.zero		1


	//   ....[95]....
        /*06d4*/ 	.word	0x000066e0
        /*06d8*/ 	.word	0x00000000
        /*06dc*/ 	.word	0x00000030
        /*06e0*/ 	.short	0x010a
        /*06e2*/ 	.byte	0xff
	.zero		1


	//   ....[96]....
        /*06e4*/ 	.word	0x00006730
        /*06e8*/ 	.word	0x0000005c
        /*06ec*/ 	.word	0x00000070
        /*06f0*/ 	.short	0x010a
        /*06f2*/ 	.byte	0xff
	.zero		1


	//----- nvinfo : EIATTR_NUM_MBARRIERS
	.align		4
.L_47:
        /*06f4*/ 	.byte	0x03, 0x38
        /*06f6*/ 	.short	0x001a


	//----- nvinfo : EIATTR_EXIT_INSTR_OFFSETS
	.align		4
        /*06f8*/ 	.byte	0x04, 0x1c
        /*06fa*/ 	.short	(.L_49 - .L_48)


	//   ....[0]....
.L_48:
        /*06fc*/ 	.word	0x000023d0


	//   ....[1]....
        /*0700*/ 	.word	0x000028c0


	//   ....[2]....
        /*0704*/ 	.word	0x00002920


	//   ....[3]....
        /*0708*/ 	.word	0x00003730


	//   ....[4]....
        /*070c*/ 	.word	0x00004260


	//   ....[5]....
        /*0710*/ 	.word	0x000042a0


	//   ....[6]....
        /*0714*/ 	.word	0x00005f50


	//----- nvinfo : EIATTR_MAX_THREADS
	.align		4
.L_49:
        /*0718*/ 	.byte	0x04, 0x05
        /*071a*/ 	.short	(.L_51 - .L_50)
.L_50:
        /*071c*/ 	.word	0x00000100
        /*0720*/ 	.word	0x00000001
        /*0724*/ 	.word	0x00000001


	//----- nvinfo : EIATTR_CRS_STACK_SIZE
	.align		4
.L_51:
        /*0728*/ 	.byte	0x04, 0x1e
        /*072a*/ 	.short	(.L_53 - .L_52)
.L_52:
        /*072c*/ 	.word	0x00000000


	//----- nvinfo : EIATTR_CBANK_PARAM_SIZE
	.align		4
.L_53:
        /*0730*/ 	.byte	0x03, 0x19
        /*0732*/ 	.short	0x0800


	//----- nvinfo : EIATTR_PARAM_CBANK
	.align		4
        /*0734*/ 	.byte	0x04, 0x0a
        /*0736*/ 	.short	(.L_55 - .L_54)
	.align		4
.L_54:
        /*0738*/ 	.word	index@(.nv.constant0._ZN7cutlass13device_kernelINS_4gemm6kernel13GemmUniversalIN4cute5tupleIJiiiiEEENS1_10collective13CollectiveMmaINS1_35MainloopSm100TmaUmmaWarpSpecializedILi3ELi2ELi4ENS5_IJNS4_1CILi1EEESB_SB_EEEEENS5_IJNSA_ILi64EEESE_NSA_ILi32EEEEEENS_12float_e5m2_tENS5_IJlSB_lEEESH_SI_NS4_8TiledMMAINS4_8MMA_AtomIJNS4_10MMA_TraitsINS4_19SM100_MMA_F8F6F4_SSEJSH_SH_fSE_SE_NS4_17integral_constantINS4_4UMMA5MajorELSP_0EEESQ_NSN_INSO_7ScaleInELSR_0EEESS_EEEEEENS4_6LayoutISC_NS5_IJNSA_ILi0EEESW_SW_EEEEENS5_IJNS4_10UnderscoreESZ_SZ_EEEEENS4_13SM90_TMA_LOADENS4_14ComposedLayoutINS4_7SwizzleILi1ELi4ELi3EEENS4_18smem_ptr_flag_bitsILi8EEENSV_INS5_IJNSA_ILi8EEESF_EEENS5_IJSF_SB_EEEEEEEvNS4_8identityES12_S1C_vS1D_EENS_8epilogue10collective18CollectiveEpilogueINS1F_23Sm100TmaWarpSpecializedILi1ELi1ELi32ELb0ELb0EEEJSG_NS5_IJNSV_ISE_SB_EES1K_EEESH_SI_SH_SI_NS1F_6fusion15FusionCallbacksIS1J_NS1M_17LinearCombinationISH_fSH_fLNS_15FloatRoundStyleE2EEESG_S1L_JEEENS4_5SM1004TMEM4LOAD26SM100_TMEM_LOAD_16dp32b32xES12_NS13_INS14_ILi2ELi4ELi3EEES17_NSV_INS5_IJS18_SE_EEENS5_IJSE_SB_EEEEEEENS4_39AutoVectorizingCopyWithAssumedAlignmentILi128EEENS4_14SM90_TMA_STOREES20_S22_S22_EEEvvEEEEvNT_6ParamsE)
        /*073c*/ 	.short	0x0380
        /*073e*/ 	.short	0x0800


	//----- nvinfo : EIATTR_SW_WAR
	.align		4
.L_55:
        /*0740*/ 	.byte	0x04, 0x36
        /*0742*/ 	.short	(.L_57 - .L_56)
.L_56:
        /*0744*/ 	.word	0x00000008
.L_57:


//--------------------- .nv.callgraph             --------------------------
	.section	.nv.callgraph,"",@"SHT_CUDA_CALLGRAPH"
	.align	4
	.sectionentsize	8
	.align		4
        /*0000*/ 	.word	0x00000000
	.align		4
        /*0004*/ 	.word	0xffffffff
	.align		4
        /*0008*/ 	.word	index@(_ZN7cutlass13device_kernelINS_4gemm6kernel13GemmUniversalIN4cute5tupleIJiiiiEEENS1_10collective13CollectiveMmaINS1_35MainloopSm100TmaUmmaWarpSpecializedILi3ELi2ELi4ENS5_IJNS4_1CILi1EEESB_SB_EEEEENS5_IJNSA_ILi64EEESE_NSA_ILi32EEEEEENS_12float_e5m2_tENS5_IJlSB_lEEESH_SI_NS4_8TiledMMAINS4_8MMA_AtomIJNS4_10MMA_TraitsINS4_19SM100_MMA_F8F6F4_SSEJSH_SH_fSE_SE_NS4_17integral_constantINS4_4UMMA5MajorELSP_0EEESQ_NSN_INSO_7ScaleInELSR_0EEESS_EEEEEENS4_6LayoutISC_NS5_IJNSA_ILi0EEESW_SW_EEEEENS5_IJNS4_10UnderscoreESZ_SZ_EEEEENS4_13SM90_TMA_LOADENS4_14ComposedLayoutINS4_7SwizzleILi1ELi4ELi3EEENS4_18smem_ptr_flag_bitsILi8EEENSV_INS5_IJNSA_ILi8EEESF_EEENS5_IJSF_SB_EEEEEEEvNS4_8identityES12_S1C_vS1D_EENS_8epilogue10collective18CollectiveEpilogueINS1F_23Sm100TmaWarpSpecializedILi1ELi1ELi32ELb0ELb0EEEJSG_NS5_IJNSV_ISE_SB_EES1K_EEESH_SI_SH_SI_NS1F_6fusion15FusionCallbacksIS1J_NS1M_17LinearCombinationISH_fSH_fLNS_15FloatRoundStyleE2EEESG_S1L_JEEENS4_5SM1004TMEM4LOAD26SM100_TMEM_LOAD_16dp32b32xES12_NS13_INS14_ILi2ELi4ELi3EEES17_NSV_INS5_IJS18_SE_EEENS5_IJSE_SB_EEEEEEENS4_39AutoVectorizingCopyWithAssumedAlignmentILi128EEENS4_14SM90_TMA_STOREES20_S22_S22_EEEvvEEEEvNT_6ParamsE)
	.align		4
        /*000c*/ 	.word	index@(__assertfail)
	.align		4
        /*0010*/ 	.word	0x00000000
	.align		4
        /*0014*/ 	.word	0xfffffffe
	.align		4
        /*0018*/ 	.word	0x00000000
	.align		4
        /*001c*/ 	.word	0xfffffffd
	.align		4
        /*0020*/ 	.word	0x00000000
	.align		4
        /*0024*/ 	.word	0xfffffffc


//--------------------- .nv.constant4             --------------------------
	.section	.nv.constant4,"a",@progbits
	.align	8
	.align		8
.nv.constant4:
        /*0000*/ 	.dword	__assertfail
	.align		8
        /*0008*/ 	.dword	__unnamed_1
	.align		8
        /*0010*/ 	.dword	__unnamed_2
	.align		8
        /*0018*/ 	.dword	_ZN40_INTERNAL_a36ede06_4_k_cu_0b1e141e_167074cuda3std3__45__cpo5beginE
	.align		8
        /*0020*/ 	.dword	_ZN40_INTERNAL_a36ede06_4_k_cu_0b1e141e_167074cuda3std3__45__cpo3endE
	.align		8
        /*0028*/ 	.dword	_ZN40_INTERNAL_a36ede06_4_k_cu_0b1e141e_167074cuda3std3__45__cpo6cbeginE
	.align		8
        /*0030*/ 	.dword	_ZN40_INTERNAL_a36ede06_4_k_cu_0b1e141e_167074cuda3std3__45__cpo4cendE
	.align		8
        /*0038*/ 	.dword	_ZN40_INTERNAL_a36ede06_4_k_cu_0b1e141e_167074cuda3std3__442_GLOBAL__N__a36ede06_4_k_cu_0b1e141e_167076ignoreE
	.align		8
        /*0040*/ 	.dword	_ZN40_INTERNAL_a36ede06_4_k_cu_0b1e141e_167074cuda3std3__419piecewise_constructE
	.align		8
        /*0048*/ 	.dword	_ZN40_INTERNAL_a36ede06_4_k_cu_0b1e141e_167074cuda3std3__48in_placeE
	.align		8
        /*0050*/ 	.dword	_ZN40_INTERNAL_a36ede06_4_k_cu_0b1e141e_167074cuda3std6ranges3__45__cpo4swapE
	.align		8
        /*0058*/ 	.dword	_ZN40_INTERNAL_a36ede06_4_k_cu_0b1e141e_167074cuda3std6ranges3__45__cpo9iter_moveE
	.align		8
        /*0060*/ 	.dword	_ZN40_INTERNAL_a36ede06_4_k_cu_0b1e141e_167074cute7productE
	.align		8
        /*0068*/ 	.dword	_ZN40_INTERNAL_a36ede06_4_k_cu_0b1e141e_167074cute1_E
	.align		8
        /*0070*/ 	.dword	$str$25
	.align		8
        /*0078*/ 	.dword	$str$26
	.align		8
        /*0080*/ 	.dword	$str$27
	.align		8
        /*0088*/ 	.dword	$str$28


//--------------------- .text._ZN7cutlass13device_kernelINS_4gemm6kernel13GemmUniversalIN4cute5tupleIJiiiiEEENS1_10collective13CollectiveMmaINS1_35MainloopSm100TmaUmmaWarpSpecializedILi3ELi2ELi4ENS5_IJNS4_1CILi1EEESB_SB_EEEEENS5_IJNSA_ILi64EEESE_NSA_ILi32EEEEEENS_12float_e5m2_tENS5_IJlSB_lEEESH_SI_NS4_8TiledMMAINS4_8MMA_AtomIJNS4_10MMA_TraitsINS4_19SM100_MMA_F8F6F4_SSEJSH_SH_fSE_SE_NS4_17integral_constantINS4_4UMMA5MajorELSP_0EEESQ_NSN_INSO_7ScaleInELSR_0EEESS_EEEEEENS4_6LayoutISC_NS5_IJNSA_ILi0EEESW_SW_EEEEENS5_IJNS4_10UnderscoreESZ_SZ_EEEEENS4_13SM90_TMA_LOADENS4_14ComposedLayoutINS4_7SwizzleILi1ELi4ELi3EEENS4_18smem_ptr_flag_bitsILi8EEENSV_INS5_IJNSA_ILi8EEESF_EEENS5_IJSF_SB_EEEEEEEvNS4_8identityES12_S1C_vS1D_EENS_8epilogue10collective18CollectiveEpilogueINS1F_23Sm100TmaWarpSpecializedILi1ELi1ELi32ELb0ELb0EEEJSG_NS5_IJNSV_ISE_SB_EES1K_EEESH_SI_SH_SI_NS1F_6fusion15FusionCallbacksIS1J_NS1M_17LinearCombinationISH_fSH_fLNS_15FloatRoundStyleE2EEESG_S1L_JEEENS4_5SM1004TMEM4LOAD26SM100_TMEM_LOAD_16dp32b32xES12_NS13_INS14_ILi2ELi4ELi3EEES17_NSV_INS5_IJS18_SE_EEENS5_IJSE_SB_EEEEEEENS4_39AutoVectorizingCopyWithAssumedAlignmentILi128EEENS4_14SM90_TMA_STOREES20_S22_S22_EEEvvEEEEvNT_6ParamsE --------------------------
	.section	.text._ZN7cutlass13device_kernelINS_4gemm6kernel13GemmUniversalIN4cute5tupleIJiiiiEEENS1_10collective13CollectiveMmaINS1_35MainloopSm100TmaUmmaWarpSpecializedILi3ELi2ELi4ENS5_IJNS4_1CILi1EEESB_SB_EEEEENS5_IJNSA_ILi64EEESE_NSA_ILi32EEEEEENS_12float_e5m2_tENS5_IJlSB_lEEESH_SI_NS4_8TiledMMAINS4_8MMA_AtomIJNS4_10MMA_TraitsINS4_19SM100_MMA_F8F6F4_SSEJSH_SH_fSE_SE_NS4_17integral_constantINS4_4UMMA5MajorELSP_0EEESQ_NSN_INSO_7ScaleInELSR_0EEESS_EEEEEENS4_6LayoutISC_NS5_IJNSA_ILi0EEESW_SW_EEEEENS5_IJNS4_10UnderscoreESZ_SZ_EEEEENS4_13SM90_TMA_LOADENS4_14ComposedLayoutINS4_7SwizzleILi1ELi4ELi3EEENS4_18smem_ptr_flag_bitsILi8EEENSV_INS5_IJNSA_ILi8EEESF_EEENS5_IJSF_SB_EEEEEEEvNS4_8identityES12_S1C_vS1D_EENS_8epilogue10collective18CollectiveEpilogueINS1F_23Sm100TmaWarpSpecializedILi1ELi1ELi32ELb0ELb0EEEJSG_NS5_IJNSV_ISE_SB_EES1K_EEESH_SI_SH_SI_NS1F_6fusion15FusionCallbacksIS1J_NS1M_17LinearCombinationISH_fSH_fLNS_15FloatRoundStyleE2EEESG_S1L_JEEENS4_5SM1004TMEM4LOAD26SM100_TMEM_LOAD_16dp32b32xES12_NS13_INS14_ILi2ELi4ELi3EEES17_NSV_INS5_IJS18_SE_EEENS5_IJSE_SB_EEEEEEENS4_39AutoVectorizingCopyWithAssumedAlignmentILi128EEENS4_14SM90_TMA_STOREES20_S22_S22_EEEvvEEEEvNT_6ParamsE,"ax",@progbits
	.align	128
.text._ZN7cutlass13device_kernelINS_4gemm6kernel13GemmUniversalIN4cute5tupleIJiiiiEEENS1_10collective13CollectiveMmaINS1_35MainloopSm100TmaUmmaWarpSpecializedILi3ELi2ELi4ENS5_IJNS4_1CILi1EEESB_SB_EEEEENS5_IJNSA_ILi64EEESE_NSA_ILi32EEEEEENS_12float_e5m2_tENS5_IJlSB_lEEESH_SI_NS4_8TiledMMAINS4_8MMA_AtomIJNS4_10MMA_TraitsINS4_19SM100_MMA_F8F6F4_SSEJSH_SH_fSE_SE_NS4_17integral_constantINS4_4UMMA5MajorELSP_0EEESQ_NSN_INSO_7ScaleInELSR_0EEESS_EEEEEENS4_6LayoutISC_NS5_IJNSA_ILi0EEESW_SW_EEEEENS5_IJNS4_10UnderscoreESZ_SZ_EEEEENS4_13SM90_TMA_LOADENS4_14ComposedLayoutINS4_7SwizzleILi1ELi4ELi3EEENS4_18smem_ptr_flag_bitsILi8EEENSV_INS5_IJNSA_ILi8EEESF_EEENS5_IJSF_SB_EEEEEEEvNS4_8identityES12_S1C_vS1D_EENS_8epilogue10collective18CollectiveEpilogueINS1F_23Sm100TmaWarpSpecializedILi1ELi1ELi32ELb0ELb0EEEJSG_NS5_IJNSV_ISE_SB_EES1K_EEESH_SI_SH_SI_NS1F_6fusion15FusionCallbacksIS1J_NS1M_17LinearCombinationISH_fSH_fLNS_15FloatRoundStyleE2EEESG_S1L_JEEENS4_5SM1004TMEM4LOAD26SM100_TMEM_LOAD_16dp32b32xES12_NS13_INS14_ILi2ELi4ELi3EEES17_NSV_INS5_IJS18_SE_EEENS5_IJSE_SB_EEEEEEENS4_39AutoVectorizingCopyWithAssumedAlignmentILi128EEENS4_14SM90_TMA_STOREES20_S22_S22_EEEvvEEEEvNT_6ParamsE:
        .type           _ZN7cutlass13device_kernelINS_4gemm6kernel13GemmUniversalIN4cute5tupleIJiiiiEEENS1_10collective13CollectiveMmaINS1_35MainloopSm100TmaUmmaWarpSpecializedILi3ELi2ELi4ENS5_IJNS4_1CILi1EEESB_SB_EEEEENS5_IJNSA_ILi64EEESE_NSA_ILi32EEEEEENS_12float_e5m2_tENS5_IJlSB_lEEESH_SI_NS4_8TiledMMAINS4_8MMA_AtomIJNS4_10MMA_TraitsINS4_19SM100_MMA_F8F6F4_SSEJSH_SH_fSE_SE_NS4_17integral_constantINS4_4UMMA5MajorELSP_0EEESQ_NSN_INSO_7ScaleInELSR_0EEESS_EEEEEENS4_6LayoutISC_NS5_IJNSA_ILi0EEESW_SW_EEEEENS5_IJNS4_10UnderscoreESZ_SZ_EEEEENS4_13SM90_TMA_LOADENS4_14ComposedLayoutINS4_7SwizzleILi1ELi4ELi3EEENS4_18smem_ptr_flag_bitsILi8EEENSV_INS5_IJNSA_ILi8EEESF_EEENS5_IJSF_SB_EEEEEEEvNS4_8identityES12_S1C_vS1D_EENS_8epilogue10collective18CollectiveEpilogueINS1F_23Sm100TmaWarpSpecializedILi1ELi1ELi32ELb0ELb0EEEJSG_NS5_IJNSV_ISE_SB_EES1K_EEESH_SI_SH_SI_NS1F_6fusion15FusionCallbacksIS1J_NS1M_17LinearCombinationISH_fSH_fLNS_15FloatRoundStyleE2EEESG_S1L_JEEENS4_5SM1004TMEM4LOAD26SM100_TMEM_LOAD_16dp32b32xES12_NS13_INS14_ILi2ELi4ELi3EEES17_NSV_INS5_IJS18_SE_EEENS5_IJSE_SB_EEEEEEENS4_39AutoVectorizingCopyWithAssumedAlignmentILi128EEENS4_14SM90_TMA_STOREES20_S22_S22_EEEvvEEEEvNT_6ParamsE,@function
        .size           _ZN7cutlass13device_kernelINS_4gemm6kernel13GemmUniversalIN4cute5tupleIJiiiiEEENS1_10collective13CollectiveMmaINS1_35MainloopSm100TmaUmmaWarpSpecializedILi3ELi2ELi4ENS5_IJNS4_1CILi1EEESB_SB_EEEEENS5_IJNSA_ILi64EEESE_NSA_ILi32EEEEEENS_12float_e5m2_tENS5_IJlSB_lEEESH_SI_NS4_8TiledMMAINS4_8MMA_AtomIJNS4_10MMA_TraitsINS4_19SM100_MMA_F8F6F4_SSEJSH_SH_fSE_SE_NS4_17integral_constantINS4_4UMMA5MajorELSP_0EEESQ_NSN_INSO_7ScaleInELSR_0EEESS_EEEEEENS4_6LayoutISC_NS5_IJNSA_ILi0EEESW_SW_EEEEENS5_IJNS4_10UnderscoreESZ_SZ_EEEEENS4_13SM90_TMA_LOADENS4_14ComposedLayoutINS4_7SwizzleILi1ELi4ELi3EEENS4_18smem_ptr_flag_bitsILi8EEENSV_INS5_IJNSA_ILi8EEESF_EEENS5_IJSF_SB_EEEEEEEvNS4_8identityES12_S1C_vS1D_EENS_8epilogue10collective18CollectiveEpilogueINS1F_23Sm100TmaWarpSpecializedILi1ELi1ELi32ELb0ELb0EEEJSG_NS5_IJNSV_ISE_SB_EES1K_EEESH_SI_SH_SI_NS1F_6fusion15FusionCallbacksIS1J_NS1M_17LinearCombinationISH_fSH_fLNS_15FloatRoundStyleE2EEESG_S1L_JEEENS4_5SM1004TMEM4LOAD26SM100_TMEM_LOAD_16dp32b32xES12_NS13_INS14_ILi2ELi4ELi3EEES17_NSV_INS5_IJS18_SE_EEENS5_IJSE_SB_EEEEEEENS4_39AutoVectorizingCopyWithAssumedAlignmentILi128EEENS4_14SM90_TMA_STOREES20_S22_S22_EEEvvEEEEvNT_6ParamsE,(.L_x_125 - _ZN7cutlass13device_kernelINS_4gemm6kernel13GemmUniversalIN4cute5tupleIJiiiiEEENS1_10collective13CollectiveMmaINS1_35MainloopSm100TmaUmmaWarpSpecializedILi3ELi2ELi4ENS5_IJNS4_1CILi1EEESB_SB_EEEEENS5_IJNSA_ILi64EEESE_NSA_ILi32EEEEEENS_12float_e5m2_tENS5_IJlSB_lEEESH_SI_NS4_8TiledMMAINS4_8MMA_AtomIJNS4_10MMA_TraitsINS4_19SM100_MMA_F8F6F4_SSEJSH_SH_fSE_SE_NS4_17integral_constantINS4_4UMMA5MajorELSP_0EEESQ_NSN_INSO_7ScaleInELSR_0EEESS_EEEEEENS4_6LayoutISC_NS5_IJNSA_ILi0EEESW_SW_EEEEENS5_IJNS4_10UnderscoreESZ_SZ_EEEEENS4_13SM90_TMA_LOADENS4_14ComposedLayoutINS4_7SwizzleILi1ELi4ELi3EEENS4_18smem_ptr_flag_bitsILi8EEENSV_INS5_IJNSA_ILi8EEESF_EEENS5_IJSF_SB_EEEEEEEvNS4_8identityES12_S1C_vS1D_EENS_8epilogue10collective18CollectiveEpilogueINS1F_23Sm100TmaWarpSpecializedILi1ELi1ELi32ELb0ELb0EEEJSG_NS5_IJNSV_ISE_SB_EES1K_EEESH_SI_SH_SI_NS1F_6fusion15FusionCallbacksIS1J_NS1M_17LinearCombinationISH_fSH_fLNS_15FloatRoundStyleE2EEESG_S1L_JEEENS4_5SM1004TMEM4LOAD26SM100_TMEM_LOAD_16dp32b32xES12_NS13_INS14_ILi2ELi4ELi3EEES17_NSV_INS5_IJS18_SE_EEENS5_IJSE_SB_EEEEEEENS4_39AutoVectorizingCopyWithAssumedAlignmentILi128EEENS4_14SM90_TMA_STOREES20_S22_S22_EEEvvEEEEvNT_6ParamsE)
        .other          _ZN7cutlass13device_kernelINS_4gemm6kernel13GemmUniversalIN4cute5tupleIJiiiiEEENS1_10collective13CollectiveMmaINS1_35MainloopSm100TmaUmmaWarpSpecializedILi3ELi2ELi4ENS5_IJNS4_1CILi1EEESB_SB_EEEEENS5_IJNSA_ILi64EEESE_NSA_ILi32EEEEEENS_12float_e5m2_tENS5_IJlSB_lEEESH_SI_NS4_8TiledMMAINS4_8MMA_AtomIJNS4_10MMA_TraitsINS4_19SM100_MMA_F8F6F4_SSEJSH_SH_fSE_SE_NS4_17integral_constantINS4_4UMMA5MajorELSP_0EEESQ_NSN_INSO_7ScaleInELSR_0EEESS_EEEEEENS4_6LayoutISC_NS5_IJNSA_ILi0EEESW_SW_EEEEENS5_IJNS4_10UnderscoreESZ_SZ_EEEEENS4_13SM90_TMA_LOADENS4_14ComposedLayoutINS4_7SwizzleILi1ELi4ELi3EEENS4_18smem_ptr_flag_bitsILi8EEENSV_INS5_IJNSA_ILi8EEESF_EEENS5_IJSF_SB_EEEEEEEvNS4_8identityES12_S1C_vS1D_EENS_8epilogue10collective18CollectiveEpilogueINS1F_23Sm100TmaWarpSpecializedILi1ELi1ELi32ELb0ELb0EEEJSG_NS5_IJNSV_ISE_SB_EES1K_EEESH_SI_SH_SI_NS1F_6fusion15FusionCallbacksIS1J_NS1M_17LinearCombinationISH_fSH_fLNS_15FloatRoundStyleE2EEESG_S1L_JEEENS4_5SM1004TMEM4LOAD26SM100_TMEM_LOAD_16dp32b32xES12_NS13_INS14_ILi2ELi4ELi3EEES17_NSV_INS5_IJS18_SE_EEENS5_IJSE_SB_EEEEEEENS4_39AutoVectorizingCopyWithAssumedAlignmentILi128EEENS4_14SM90_TMA_STOREES20_S22_S22_EEEvvEEEEvNT_6ParamsE,@"STO_CUDA_ENTRY STV_DEFAULT"
_ZN7cutlass13device_kernelINS_4gemm6kernel13GemmUniversalIN4cute5tupleIJiiiiEEENS1_10collective13CollectiveMmaINS1_35MainloopSm100TmaUmmaWarpSpecializedILi3ELi2ELi4ENS5_IJNS4_1CILi1EEESB_SB_EEEEENS5_IJNSA_ILi64EEESE_NSA_ILi32EEEEEENS_12float_e5m2_tENS5_IJlSB_lEEESH_SI_NS4_8TiledMMAINS4_8MMA_AtomIJNS4_10MMA_TraitsINS4_19SM100_MMA_F8F6F4_SSEJSH_SH_fSE_SE_NS4_17integral_constantINS4_4UMMA5MajorELSP_0EEESQ_NSN_INSO_7ScaleInELSR_0EEESS_EEEEEENS4_6LayoutISC_NS5_IJNSA_ILi0EEESW_SW_EEEEENS5_IJNS4_10UnderscoreESZ_SZ_EEEEENS4_13SM90_TMA_LOADENS4_14ComposedLayoutINS4_7SwizzleILi1ELi4ELi3EEENS4_18smem_ptr_flag_bitsILi8EEENSV_INS5_IJNSA_ILi8EEESF_EEENS5_IJSF_SB_EEEEEEEvNS4_8identityES12_S1C_vS1D_EENS_8epilogue10collective18CollectiveEpilogueINS1F_23Sm100TmaWarpSpecializedILi1ELi1ELi32ELb0ELb0EEEJSG_NS5_IJNSV_ISE_SB_EES1K_EEESH_SI_SH_SI_NS1F_6fusion15FusionCallbacksIS1J_NS1M_17LinearCombinationISH_fSH_fLNS_15FloatRoundStyleE2EEESG_S1L_JEEENS4_5SM1004TMEM4LOAD26SM100_TMEM_LOAD_16dp32b32xES12_NS13_INS14_ILi2ELi4ELi3EEES17_NSV_INS5_IJS18_SE_EEENS5_IJSE_SB_EEEEEEENS4_39AutoVectorizingCopyWithAssumedAlignmentILi128EEENS4_14SM90_TMA_STOREES20_S22_S22_EEEvvEEEEvNT_6ParamsE:
[----:B------:R-:W1:Y:S01]  /*0000*/  LDC R1, c[0x0][0x37c] ;  /* 0x0000df00ff017b82 */ /* 0x000e620000000800 */
[----:B------:R-:W2:Y:S01]  /*0010*/  S2R R101, SR_TID.X ;  /* 0x0000000000657919 */ /* 0x000ea20000002100 */
[----:B------:R-:W3:Y:S01]  /*0020*/  LDCU.64 UR4, c[0x0][0x890] ;  /* 0x00011200ff0477ac */ /* 0x000ee20008000a00 */
[----:B------:R-:W-:Y:S02]  /*0030*/  PRMT R96, RZ, 0x7610, R96 ;  /* 0x00007610ff607816 */ /* 0x000fe40000000060 */
[----:B------:R-:W-:Y:S01]  /*0040*/  ELECT P5, URZ, PT ;  /* 0x0000000000ff782f */ /* 0x000fe200038a0000 */
[----:B------:R-:W4:Y:S01]  /*0050*/  LDCU.64 UR40, c[0x0][0x358] ;  /* 0x00006b00ff2877ac */ /* 0x000f220008000a00 */
[----:B---3--:R-:W-:-:S04]  /*0060*/  UISETP.NE.U32.AND UP0, UPT, UR4, URZ, UPT ;  /* 0x000000ff0400728c */ /* 0x008fc8000bf05070 */
[----:B------:R-:W-:Y:S01]  /*0070*/  UISETP.NE.AND.EX UP0, UPT, UR5, URZ, UPT, UP0 ;  /* 0x000000ff0500728c */ /* 0x000fe2000bf05300 */
[----:B--2---:R-:W-:-:S05]  /*0080*/  SHF.R.U32.HI R104, RZ, 0x5, R101 ;  /* 0x00000005ff687819 */ /* 0x004fca0000011665 */
[----:B------:R-:W2:Y:S02]  /*0090*/  SHFL.IDX PT, R0, R104, RZ, 0x1f ;  /* 0x00001fff68007589 */ /* 0x000ea400000e0000 */
[----:B--2---:R-:W-:Y:S01]  /*00a0*/  R2UR UR8, R0 ;  /* 0x00000000000872ca */ /* 0x004fe200000e0000 */
[----:B-1--4-:R-:W-:-:S14]  /*00b0*/  BRA.U UP0, `(.L_x_0) ;  /* 0x00000001002c7547 */ /* 0x012fdc000b800000 */
[----:B------:R-:W1:Y:S02]  /*00c0*/  LDCU.64 UR6, c[0x0][0x888] ;  /* 0x00011100ff0677ac */ /* 0x000e640008000a00 */
[----:B-1----:R-:W-:-:S04]  /*00d0*/  UISETP.NE.U32.AND UP0, UPT, UR6, URZ, UPT ;  /* 0x000000ff0600728c */ /* 0x002fc8000bf05070 */
[----:B------:R-:W-:-:S09]  /*00e0*/  UISETP.NE.AND.EX UP0, UPT, UR7, URZ, UPT, UP0 ;  /* 0x000000ff0700728c */ /* 0x000fd2000bf05300 */
[----:B------:R-:W-:Y:S05]  /*00f0*/  BRA.U !UP0, `(.L_x_1) ;  /* 0x0000000108107547 */ /* 0x000fea000b800000 */
[----:B------:R-:W1:Y:S02]  /*0100*/  LDC.64 R2, c[0x0][0x888] ;  /* 0x00022200ff027b82 */ /* 0x000e640000000a00 */
[----:B-1----:R1:W5:Y:S01]  /*0110*/  LDG.E R49, desc[UR40][R2.64] ;  /* 0x0000002802317981 */ /* 0x002362000c1e1900 */
[----:B------:R-:W-:Y:S01]  /*0120*/  HFMA2 R96, -RZ, RZ, 0, 5.9604644775390625e-08 ;  /* 0x00000001ff607431 */ /* 0x000fe200000001ff */
[----:B------:R-:W-:Y:S05]  /*0130*/  BRA `(.L_x_0) ;  /* 0x00000000000c7947 */ /* 0x000fea0003800000 */
.L_x_1:
[----:B------:R-:W1:Y:S01]  /*0140*/  LDCU UR6, c[0x0][0x880] ;  /* 0x00011000ff0677ac */ /* 0x000e620008000800 */
[----:B------:R-:W-:Y:S01]  /*0150*/  HFMA2 R96, -RZ, RZ, 0, 5.9604644775390625e-08 ;  /* 0x00000001ff607431 */ /* 0x000fe200000001ff */
[----:B-1----:R-:W-:-:S07]  /*0160*/  MOV R49, UR6 ;  /* 0x0000000600317c02 */ /* 0x002fce0008000f00 */
.L_x_0:
[----:B------:R-:W2:Y:S02]  /*0170*/  LDCU.64 UR6, c[0x0][0x8b0] ;  /* 0x00011600ff0677ac */ /* 0x000ea40008000a00 */
[----:B--2---:R-:W-:-:S04]  /*0180*/  UISETP.NE.U32.AND UP0, UPT, UR6, URZ, UPT ;  /* 0x000000ff0600728c */ /* 0x004fc8000bf05070 */
[----:B------:R-:W-:-:S09]  /*0190*/  UISETP.NE.AND.EX UP0, UPT, UR7, URZ, UPT, UP0 ;  /* 0x000000ff0700728c */ /* 0x000fd2000bf05300 */
[----:B------:R-:W-:Y:S05]  /*01a0*/  BRA.U UP0, `(.L_x_2) ;  /* 0x0000000100247547 */ /* 0x000fea000b800000 */
[----:B------:R-:W2:Y:S02]  /*01b0*/  LDCU.64 UR6, c[0x0][0x8a8] ;  /* 0x00011500ff0677ac */ /* 0x000ea40008000a00 */
[----:B--2---:R-:W-:-:S04]  /*01c0*/  UISETP.NE.U32.AND UP0, UPT, UR6, URZ, UPT ;  /* 0x000000ff0600728c */ /* 0x004fc8000bf05070 */
[----:B------:R-:W-:-:S09]  /*01d0*/  UISETP.NE.AND.EX UP0, UPT, UR7, URZ, UPT, UP0 ;  /* 0x000000ff0700728c */ /* 0x000fd2000bf05300 */
[----:B------:R-:W-:Y:S05]  /*01e0*/  BRA.U !UP0, `(.L_x_3) ;  /* 0x00000001080c7547 */ /* 0x000fea000b800000 */
[----:B-1----:R-:W1:Y:S02]  /*01f0*/  LDC.64 R2, c[0x0][0x8a8] ;  /* 0x00022a00ff027b82 */ /* 0x002e640000000a00 */
[----:B-1----:R2:W5:Y:S01]  /*0200*/  LDG.E R47, desc[UR40][R2.64] ;  /* 0x00000028022f7981 */ /* 0x002562000c1e1900 */
[----:B------:R-:W-:Y:S05]  /*0210*/  BRA `(.L_x_2) ;  /* 0x0000000000087947 */ /* 0x000fea0003800000 */
.L_x_3:
[----:B------:R-:W2:Y:S02]  /*0220*/  LDCU UR6, c[0x0][0x8a0] ;  /* 0x00011400ff0677ac */ /* 0x000ea40008000800 */
[----:B--2---:R-:W-:Y:S02]  /*0230*/  MOV R47, UR6 ;  /* 0x00000006002f7c02 */ /* 0x004fe40008000f00 */
.L_x_2:
[----:B------:R-:W-:Y:S01]  /*0240*/  IMAD.U32 R0, RZ, RZ, UR8 ;  /* 0x00000008ff007e24 */ /* 0x000fe2000f8e00ff */
[----:B------:R-:W-:Y:S04]  /*0250*/  BSSY.RECONVERGENT B0, `(.L_x_4) ;  /* 0x000000c000007945 */ /* 0x000fe80003800200 */
[C---:B------:R-:W-:Y:S02]  /*0260*/  ISETP.NE.OR P1, PT, R0.reuse, 0x1, !P5 ;  /* 0x000000010000780c */ /* 0x040fe40006f25670 */
[----:B------:R-:W-:-:S11]  /*0270*/  ISETP.NE.OR P0, PT, R0, 0x3, !P5 ;  /* 0x000000030000780c */ /* 0x000fd60006f05670 */
[----:B------:R-:W-:Y:S05]  /*0280*/  @P1 BRA `(.L_x_5) ;  /* 0x0000000000201947 */ /* 0x000fea0003800000 */
[----:B------:R-:W3:Y:S02]  /*0290*/  LDCU.64 UR6, c[0x0][0x348] ;  /* 0x00006900ff0677ac */ /* 0x000ee40008000a00 */
[----:B---3--:R-:W-:Y:S02]  /*02a0*/  UIADD3 UR10, UP1, UPT, UR6, 0x80, URZ ;  /* 0x00000080060a7890 */ /* 0x008fe4000ff3e0ff */
[----:B------:R-:W-:Y:S02]  /*02b0*/  UIADD3 UR6, UP0, UPT, UR6, 0x180, URZ ;  /* 0x0000018006067890 */ /* 0x000fe4000ff1e0ff */
[----:B------:R-:W-:Y:S02]  /*02c0*/  UIADD3.X UR11, UPT, UPT, URZ, UR7, URZ, UP1, !UPT ;  /* 0x00000007ff0b7290 */ /* 0x000fe40008ffe4ff */
[----:B------:R-:W-:-:S07]  /*02d0*/  UIADD3.X UR7, UPT, UPT, URZ, UR7, URZ, UP0, !UPT ;  /* 0x00000007ff077290 */ /* 0x000fce00087fe4ff */
[----:B------:R3:W-:Y:S02]  /*02e0*/  UTMACCTL.PF [UR10] ;  /* 0x000000000a0079b9 */ /* 0x0007e40008040000 */
[----:B------:R3:W-:Y:S02]  /*02f0*/  UTMACCTL.PF [UR6] ;  /* 0x00000000060079b9 */ /* 0x0007e40008040000 */
[----:B---3--:R-:W-:Y:S01]  /*0300*/  NOP ;  /* 0x0000000000007918 */ /* 0x008fe20000000000 */
.L_x_5:
[----:B------:R-:W-:Y:S05]  /*0310*/  BSYNC.RECONVERGENT B0 ;  /* 0x0000000000007941 */ /* 0x000fea0003800200 */
.L_x_4:
[----:B------:R-:W-:Y:S04]  /*0320*/  BSSY.RECONVERGENT B0, `(.L_x_6) ;  /* 0x000000a000007945 */ /* 0x000fe80003800200 */
        /* <DEDUP_REMOVED lines=9> */
.L_x_7:
[----:B------:R-:W-:Y:S05]  /*03c0*/  BSYNC.RECONVERGENT B0 ;  /* 0x0000000000007941 */ /* 0x000fea0003800200 */
.L_x_6:
[----:B------:R-:W3:Y:S01]  /*03d0*/  LDCU.64 UR6, c[0x0][0x888] ;  /* 0x00011100ff0677ac */ /* 0x000ee20008000a00 */
[----:B------:R-:W-:Y:S02]  /*03e0*/  UISETP.EQ.U32.AND UP1, UPT, UR4, URZ, UPT ;  /* 0x000000ff0400728c */ /* 0x000fe4000bf22070 */
[----:B------:R-:W-:Y:S02]  /*03f0*/  UPLOP3.LUT UP2, UPT, UPT, UPT, UPT, 0x80, 0x8 ;  /* 0x000000000008789c */ /* 0x000fe40003f4f070 */
[----:B---3--:R-:W-:-:S04]  /*0400*/  UISETP.NE.U32.AND UP0, UPT, UR6, URZ, UPT ;  /* 0x000000ff0600728c */ /* 0x008fc8000bf05070 */
[----:B------:R-:W-:-:S04]  /*0410*/  UISETP.NE.AND.EX UP0, UPT, UR7, URZ, UPT, UP0 ;  /* 0x000000ff0700728c */ /* 0x000fc8000bf05300 */
[----:B------:R-:W-:-:S04]  /*0420*/  UISETP.EQ.OR.EX UP3, UPT, UR5, URZ, !UP0, UP1 ;  /* 0x000000ff0500728c */ /* 0x000fc8000c762710 */
[----:B------:R-:W-:-:S05]  /*0430*/  UP2UR UR44, UPR, URZ, 0x8 ;  /* 0x00000008ff2c7883 */ /* 0x000fca0008000000 */
[----:B------:R-:W-:Y:S07]  /*0440*/  BRA.U !UP3, `(.L_x_8) ;  /* 0x000000010b207547 */ /* 0x000fee000b800000 */
[----:B------:R-:W-:Y:S01]  /*0450*/  UISETP.NE.U32.AND UP2, UPT, UR4, URZ, UPT ;  /* 0x000000ff0400728c */ /* 0x000fe2000bf45070 */
[----:B-----5:R-:W-:Y:S01]  /*0460*/  FSETP.NEU.AND P0, PT, R49, RZ, PT ;  /* 0x000000ff3100720b */ /* 0x020fe20003f0d000 */
[----:B------:R-:W-:Y:S02]  /*0470*/  USEL UR4, URZ, 0xffffffff, UP0 ;  /* 0xffffffffff047887 */ /* 0x000fe40008000000 */
[----:B------:R-:W-:-:S10]  /*0480*/  UISETP.NE.AND.EX UP2, UPT, UR5, URZ, UPT, UP2 ;  /* 0x000000ff0500728c */ /* 0x000fd4000bf45320 */
[----:B------:R-:W-:Y:S01]  /*0490*/  VOTEU.ANY UP1, P0 ;  /* 0x0000000000ff7886 */ /* 0x000fe20000020100 */
[----:B------:R-:W-:-:S04]  /*04a0*/  @!UP2 USEL UR4, URZ, 0xffffffff, UP1 ;  /* 0xffffffffff04a887 */ /* 0x000fc80008800000 */
[----:B------:R-:W-:-:S04]  /*04b0*/  ULOP3.LUT UR4, UR4, 0x1, URZ, 0xc0, !UPT ;  /* 0x0000000104047892 */ /* 0x000fc8000f8ec0ff */
[----:B------:R-:W-:-:S11]  /*04c0*/  UISETP.NE.U32.AND UP2, UPT, UR4, 0x1, UPT ;  /* 0x000000010400788c */ /* 0x000fd6000bf45070 */
.L_x_8:
[----:B-12---:R-:W1:Y:S01]  /*04d0*/  SHFL.IDX PT, R2, R104, RZ, 0x1f ;  /* 0x00001fff68027589 */ /* 0x006e6200000e0000 */
[----:B------:R-:W-:-:S04]  /*04e0*/  UISETP.NE.AND UP1, UPT, UR8, 0x2, UPT ;  /* 0x000000020800788c */ /* 0x000fc8000bf25270 */
[----:B------:R-:W-:Y:S01]  /*04f0*/  USEL UR13, URZ, 0x1, UP1 ;  /* 0x00000001ff0d7887 */ /* 0x000fe20008800000 */
[----:B-1----:R-:W-:-:S13]  /*0500*/  ISETP.NE.AND P0, PT, R2, RZ, PT ;  /* 0x000000ff0200720c */ /* 0x002fda0003f05270 */
[----:B------:R-:W-:Y:S05]  /*0510*/  @P0 BRA `(.L_x_9) ;  /* 0x0000000000400947 */ /* 0x000fea0003800000 */
[----:B------:R-:W1:Y:S01]  /*0520*/  S2UR UR5, SR_CgaCtaId ;  /* 0x00000000000579c3 */ /* 0x000e620000008800 */
[----:B------:R-:W-:Y:S01]  /*0530*/  UMOV UR6, 0x400 ;  /* 0x0000040000067882 */ /* 0x000fe20000000000 */
[----:B------:R-:W-:Y:S01]  /*0540*/  UMOV UR4, 0x1 ;  /* 0x0000000100047882 */ /* 0x000fe20000000000 */
[----:B------:R-:W-:Y:S01]  /*0550*/  ELECT P0, URZ, PT ;  /* 0x0000000000ff782f */ /* 0x000fe20003800000 */
[----:B-1----:R-:W-:Y:S02]  /*0560*/  ULEA UR5, UR5, UR6, 0x18 ;  /* 0x0000000605057291 */ /* 0x002fe4000f8ec0ff */
[----:B------:R-:W-:-:S04]  /*0570*/  UIADD3 UR6, UPT, UPT, -UR4, 0x100000, URZ ;  /* 0x0010000004067890 */ /* 0x000fc8000fffe1ff */
[----:B------:R-:W-:Y:S02]  /*0580*/  USHF.L.U32 UR7, UR6, 0xb, URZ ;  /* 0x0000000b06077899 */ /* 0x000fe400080006ff */
[----:B------:R-:W-:Y:S01]  /*0590*/  USHF.L.U32 UR6, UR6, 0x1, URZ ;  /* 0x0000000106067899 */ /* 0x000fe200080006ff */
[----:B------:R-:W1:Y:S11]  /*05a0*/  FENCE.VIEW.ASYNC.S ;  /* 0x00000000000073c6 */ /* 0x000e760000000000 */
[----:B-1----:R1:W2:Y:S01]  /*05b0*/  SYNCS.EXCH.64 URZ, [UR5], UR6 ;  /* 0x0000000605ff75b2 */ /* 0x0022a20008000100 */
[----:B------:R1:W3:Y:S01]  /*05c0*/  SYNCS.EXCH.64 URZ, [UR5+0x18], UR6 ;  /* 0x0000180605ff75b2 */ /* 0x0002e20008000100 */
[----:B------:R1:W4:Y:S01]  /*05d0*/  SYNCS.EXCH.64 URZ, [UR5+0x8], UR6 ;  /* 0x0000080605ff75b2 */ /* 0x0003220008000100 */
[----:B------:R1:W1:Y:S01]  /*05e0*/  SYNCS.EXCH.64 URZ, [UR5+0x20], UR6 ;  /* 0x0000200605ff75b2 */ /* 0x0002620008000100 */
[----:B------:R1:W1:Y:S01]  /*05f0*/  SYNCS.EXCH.64 URZ, [UR5+0x10], UR6 ;  /* 0x0000100605ff75b2 */ /* 0x0002620008000100 */
[----:B------:R1:W1:Y:S01]  /*0600*/  SYNCS.EXCH.64 URZ, [UR5+0x28], UR6 ;  /* 0x0000280605ff75b2 */ /* 0x0002620008000100 */
[----:B------:R-:W-:Y:S01]  /*0610*/  NOP ;  /* 0x0000000000007918 */ /* 0x000fe20000000000 */
.L_x_9:
[----:B------:R-:W2:Y:S01]  /*0620*/  SHFL.IDX PT, R2, R104, RZ, 0x1f ;  /* 0x00001fff68027589 */ /* 0x000ea200000e0000 */
[----:B------:R-:W-:Y:S01]  /*0630*/  NOP ;  /* 0x0000000000007918 */ /* 0x000fe20000000000 */
[----:B--2---:R-:W-:-:S13]  /*0640*/  ISETP.NE.AND P0, PT, R2, 0x1, PT ;  /* 0x000000010200780c */ /* 0x004fda0003f05270 */
[----:B------:R-:W-:Y:S05]  /*0650*/  @P0 BRA `(.L_x_10) ;  /* 0x0000000000400947 */ /* 0x000fea0003800000 */
[----:B-1----:R-:W1:Y:S01]  /*0660*/  S2UR UR6, SR_CgaCtaId ;  /* 0x00000000000679c3 */ /* 0x002e620000008800 */
[----:B------:R-:W-:Y:S01]  /*0670*/  UMOV UR7, 0x400 ;  /* 0x0000040000077882 */ /* 0x000fe20000000000 */
[----:B------:R-:W-:Y:S01]  /*0680*/  UMOV UR5, 0x20 ;  /* 0x0000002000057882 */ /* 0x000fe20000000000 */
[----:B------:R-:W-:Y:S01]  /*0690*/  UMOV UR4, 0x80 ;  /* 0x0000008000047882 */ /* 0x000fe20000000000 */
[----:B------:R-:W-:-:S04]  /*06a0*/  UIADD3 UR10, UPT, UPT, -UR5, 0x100000, URZ ;  /* 0x00100000050a7890 */ /* 0x000fc8000fffe1ff */
[----:B------:R-:W-:Y:S02]  /*06b0*/  USHF.L.U32 UR11, UR10, 0xb, URZ ;  /* 0x0000000b0a0b7899 */ /* 0x000fe400080006ff */
[----:B------:R-:W-:Y:S02]  /*06c0*/  USHF.L.U32 UR10, UR10, 0x1, URZ ;  /* 0x000000010a0a7899 */ /* 0x000fe400080006ff */
[----:B------:R-:W-:-:S04]  /*06d0*/  UIADD3 UR4, UPT, UPT, -UR4, 0x100000, URZ ;  /* 0x0010000004047890 */ /* 0x000fc8000fffe1ff */
[----:B------:R-:W-:Y:S02]  /*06e0*/  USHF.L.U32 UR5, UR4, 0xb, URZ ;  /* 0x0000000b04057899 */ /* 0x000fe400080006ff */
[----:B------:R-:W-:Y:S01]  /*06f0*/  USHF.L.U32 UR4, UR4, 0x1, URZ ;  /* 0x0000000104047899 */ /* 0x000fe200080006ff */
[----:B------:R-:W-:Y:S01]  /*0700*/  ELECT P0, URZ, PT ;  /* 0x0000000000ff782f */ /* 0x000fe20003800000 */
[----:B-1----:R-:W-:Y:S01]  /*0710*/  ULEA UR6, UR6, UR7, 0x18 ;  /* 0x0000000706067291 */ /* 0x002fe2000f8ec0ff */
[----:B------:R-:W1:Y:S11]  /*0720*/  FENCE.VIEW.ASYNC.S ;  /* 0x00000000000073c6 */ /* 0x000e760000000000 */
[----:B-1----:R2:W1:Y:S01]  /*0730*/  SYNCS.EXCH.64 URZ, [UR6+0x30], UR10 ;  /* 0x0000300a06ff75b2 */ /* 0x0024620008000100 */
[----:B------:R2:W1:Y:S02]  /*0740*/  SYNCS.EXCH.64 URZ, [UR6+0x38], UR4 ;  /* 0x0000380406ff75b2 */ /* 0x0004640008000100 */
[----:B--2---:R-:W-:Y:S01]  /*0750*/  NOP ;  /* 0x0000000000007918 */ /* 0x004fe20000000000 */
.L_x_10:
[----:B------:R-:W2:Y:S01]  /*0760*/  SHFL.IDX PT, R2, R104, RZ, 0x1f ;  /* 0x00001fff68027589 */ /* 0x000ea200000e0000 */
[----:B------:R-:W-:Y:S01]  /*0770*/  NOP ;  /* 0x0000000000007918 */ /* 0x000fe20000000000 */
[----:B--2---:R-:W-:-:S13]  /*0780*/  ISETP.NE.AND P0, PT, R2, 0x3, PT ;  /* 0x000000030200780c */ /* 0x004fda0003f05270 */
[----:B------:R-:W-:Y:S05]  /*0790*/  @P0 BRA `(.L_x_11) ;  /* 0x0000000000300947 */ /* 0x000fea0003800000 */
[----:B-1----:R-:W1:Y:S01]  /*07a0*/  S2UR UR5, SR_CgaCtaId ;  /* 0x00000000000579c3 */ /* 0x002e620000008800 */
        /* <DEDUP_REMOVED lines=8> */
[----:B-1----:R2:W1:Y:S01]  /*0830*/  SYNCS.EXCH.64 URZ, [UR5+0x40], UR6 ;  /* 0x0000400605ff75b2 */ /* 0x0024620008000100 */
[----:B------:R2:W1:Y:S02]  /*0840*/  SYNCS.EXCH.64 URZ, [UR5+0x48], UR6 ;  /* 0x0000480605ff75b2 */ /* 0x0004640008000100 */
[----:B--2---:R-:W-:Y:S01]  /*0850*/  NOP ;  /* 0x0000000000007918 */ /* 0x004fe20000000000 */
.L_x_11:
[----:B------:R-:W2:Y:S01]  /*0860*/  SHFL.IDX PT, R2, R104, RZ, 0x1f ;  /* 0x00001fff68027589 */ /* 0x000ea200000e0000 */
[----:B------:R-:W-:Y:S01]  /*0870*/  NOP ;  /* 0x0000000000007918 */ /* 0x000fe20000000000 */
[----:B--2---:R-:W-:-:S13]  /*0880*/  ISETP.NE.AND P0, PT, R2, 0x4, PT ;  /* 0x000000040200780c */ /* 0x004fda0003f05270 */
[----:B------:R-:W-:Y:S05]  /*0890*/  @P0 BRA `(.L_x_12) ;  /* 0x00000000004c0947 */ /* 0x000fea0003800000 */
[----:B-1----:R-:W1:Y:S01]  /*08a0*/  S2UR UR5, SR_CgaCtaId ;  /* 0x00000000000579c3 */ /* 0x002e620000008800 */
[----:B------:R-:W-:Y:S01]  /*08b0*/  UMOV UR7, 0x100 ;  /* 0x0000010000077882 */ /* 0x000fe20000000000 */
[----:B------:R-:W-:Y:S01]  /*08c0*/  UMOV UR6, 0x400 ;  /* 0x0000040000067882 */ /* 0x000fe20000000000 */
[----:B------:R-:W-:Y:S01]  /*08d0*/  USEL UR7, UR7, 0xe0, UP2 ;  /* 0x000000e007077887 */ /* 0x000fe20009000000 */
[----:B------:R-:W-:Y:S01]  /*08e0*/  UMOV UR4, 0x1 ;  /* 0x0000000100047882 */ /* 0x000fe20000000000 */
[----:B------:R-:W-:Y:S01]  /*08f0*/  ELECT P0, URZ, PT ;  /* 0x0000000000ff782f */ /* 0x000fe20003800000 */
[----:B------:R-:W-:-:S04]  /*0900*/  UIADD3 UR10, UPT, UPT, -UR4, 0x100000, URZ ;  /* 0x00100000040a7890 */ /* 0x000fc8000fffe1ff */
[----:B------:R-:W-:Y:S02]  /*0910*/  USHF.L.U32 UR11, UR10, 0xb, URZ ;  /* 0x0000000b0a0b7899 */ /* 0x000fe400080006ff */
[----:B------:R-:W-:Y:S02]  /*0920*/  USHF.L.U32 UR10, UR10, 0x1, URZ ;  /* 0x000000010a0a7899 */ /* 0x000fe400080006ff */
[----:B-1----:R-:W-:Y:S02]  /*0930*/  ULEA UR5, UR5, UR6, 0x18 ;  /* 0x0000000605057291 */ /* 0x002fe4000f8ec0ff */
[----:B------:R-:W-:-:S04]  /*0940*/  UIADD3 UR6, UPT, UPT, -UR7, 0x100000, URZ ;  /* 0x0010000007067890 */ /* 0x000fc8000fffe1ff */
[----:B------:R-:W-:Y:S02]  /*0950*/  USHF.L.U32 UR7, UR6, 0xb, URZ ;  /* 0x0000000b06077899 */ /* 0x000fe400080006ff */
[----:B------:R-:W-:Y:S01]  /*0960*/  USHF.L.U32 UR6, UR6, 0x1, URZ ;  /* 0x0000000106067899 */ /* 0x000fe200080006ff */
[----:B------:R-:W1:Y:S03]  /*0970*/  FENCE.VIEW.ASYNC.S ;  /* 0x00000000000073c6 */ /* 0x000e660000000000 */
[----:B-1----:R2:W1:Y:S08]  /*0980*/  SYNCS.EXCH.64 URZ, [UR5+0x50], UR10 ;  /* 0x0000500a05ff75b2 */ /* 0x0024700008000100 */
[----:B------:R2:W1:Y:S01]  /*0990*/  SYNCS.EXCH.64 URZ, [UR5+0x60], UR6 ;  /* 0x0000600605ff75b2 */ /* 0x0004620008000100 */
[----:B------:R2:W1:Y:S01]  /*09a0*/  SYNCS.EXCH.64 URZ, [UR5+0x58], UR10 ;  /* 0x0000580a05ff75b2 */ /* 0x0004620008000100 */
[----:B------:R2:W1:Y:S02]  /*09b0*/  SYNCS.EXCH.64 URZ, [UR5+0x68], UR6 ;  /* 0x0000680605ff75b2 */ /* 0x0004640008000100 */
[----:B--2---:R-:W-:Y:S01]  /*09c0*/  NOP ;  /* 0x0000000000007918 */ /* 0x004fe20000000000 */
.L_x_12:
        /* <DEDUP_REMOVED lines=18> */
[----:B------:R2:W1:Y:S01]  /*0af0*/  SYNCS.EXCH.64 URZ, [UR6+0x90], UR4 ;  /* 0x0000900406ff75b2 */ /* 0x0004620008000100 */
[----:B------:R2:W1:Y:S01]  /*0b00*/  SYNCS.EXCH.64 URZ, [UR6+0x78], UR10 ;  /* 0x0000780a06ff75b2 */ /* 0x0004620008000100 */
[----:B------:R2:W1:Y:S01]  /*0b10*/  SYNCS.EXCH.64 URZ, [UR6+0x98], UR4 ;  /* 0x0000980406ff75b2 */ /* 0x0004620008000100 */
[----:B------:R2:W1:Y:S01]  /*0b20*/  SYNCS.EXCH.64 URZ, [UR6+0x80], UR10 ;  /* 0x0000800a06ff75b2 */ /* 0x0004620008000100 */
[----:B------:R2:W1:Y:S01]  /*0b30*/  SYNCS.EXCH.64 URZ, [UR6+0xa0], UR4 ;  /* 0x0000a00406ff75b2 */ /* 0x0004620008000100 */
[----:B------:R2:W1:Y:S01]  /*0b40*/  SYNCS.EXCH.64 URZ, [UR6+0x88], UR10 ;  /* 0x0000880a06ff75b2 */ /* 0x0004620008000100 */
[----:B------:R2:W1:Y:S02]  /*0b50*/  SYNCS.EXCH.64 URZ, [UR6+0xa8], UR4 ;  /* 0x0000a80406ff75b2 */ /* 0x0004640008000100 */
[----:B--2---:R-:W-:Y:S01]  /*0b60*/  NOP ;  /* 0x0000000000007918 */ /* 0x004fe20000000000 */
.L_x_13:
        /* <DEDUP_REMOVED lines=14> */
[----:B------:R2:W1:Y:S01]  /*0c50*/  SYNCS.EXCH.64 URZ, [UR5+0xc0], UR6 ;  /* 0x0000c00605ff75b2 */ /* 0x0004620008000100 */
[----:B------:R2:W1:Y:S01]  /*0c60*/  SYNCS.EXCH.64 URZ, [UR5+0xb8], UR6 ;  /* 0x0000b80605ff75b2 */ /* 0x0004620008000100 */
[----:B------:R2:W1:Y:S02]  /*0c70*/  SYNCS.EXCH.64 URZ, [UR5+0xc8], UR6 ;  /* 0x0000c80605ff75b2 */ /* 0x0004640008000100 */
[----:B--2---:R-:W-:Y:S01]  /*0c80*/  NOP ;  /* 0x0000000000007918 */ /* 0x004fe20000000000 */
.L_x_14:
[----:B-1----:R-:W1:Y:S01]  /*0c90*/  S2UR UR5, SR_CTAID.X ;  /* 0x00000000000579c3 */ /* 0x002e620000002500 */
[----:B------:R-:W-:-:S05]  /*0ca0*/  CS2R.32 R97, SR_CgaSize ;  /* 0x0000000000617805 */ /* 0x000fca0000008a00 */
[----:B------:R-:W-:-:S05]  /*0cb0*/  IMAD R97, R97, -0xa0, RZ ;  /* 0xffffff6061617824 */ /* 0x000fca00078e02ff */
[----:B------:R-:W-:-:S14]  /*0cc0*/  R2UR UR7, R97 ;  /* 0x00000000610772ca */ /* 0x000fdc00000e0000 */
[----:B------:R-:W2:Y:S01]  /*0cd0*/  LDCU UR7, c[0x0][UR7+0x2b0] ;  /* 0x00005600070777ac */ /* 0x000ea20008000800 */
[----:B------:R-:W-:Y:S01]  /*0ce0*/  NOP ;  /* 0x0000000000007918 */ /* 0x000fe20000000000 */
[----:B------:R-:W-:-:S05]  /*0cf0*/  CS2R.32 R97, SR_CgaSize ;  /* 0x0000000000617805 */ /* 0x000fca0000008a00 */
[----:B------:R-:W-:-:S05]  /*0d00*/  IMAD R97, R97, -0xa0, RZ ;  /* 0xffffff6061617824 */ /* 0x000fca00078e02ff */
[----:B------:R-:W-:-:S14]  /*0d10*/  R2UR UR6, R97 ;  /* 0x00000000610672ca */ /* 0x000fdc00000e0000 */
[----:B------:R-:W3:Y:S01]  /*0d20*/  LDCU UR6, c[0x0][UR6+0x2b4] ;  /* 0x00005680060677ac */ /* 0x000ee20008000800 */
[----:B------:R-:W4:Y:S08]  /*0d30*/  S2UR UR4, SR_CTAID.Y ;  /* 0x00000000000479c3 */ /* 0x000f300000002600 */
[----:B------:R-:W3:Y:S01]  /*0d40*/  LDC R9, c[0x0][0xb24] ;  /* 0x0002c900ff097b82 */ /* 0x000ee20000000800 */
[----:B-1----:R-:W-:-:S02]  /*0d50*/  I2FP.F32.U32 R5, UR5 ;  /* 0x0000000500057c45 */ /* 0x002fc40008201000 */
[----:B------:R-:W-:-:S05]  /*0d60*/  CS2R.32 R3, SR_CgaSize ;  /* 0x0000000000037805 */ /* 0x000fca0000008a00 */
[----:B------:R-:W-:-:S06]  /*0d70*/  IMAD R3, R3, -0xa0, RZ ;  /* 0xffffff6003037824 */ /* 0x000fcc00078e02ff */
[----:B------:R-:W1:Y:S01]  /*0d80*/  LDC R3, c[0x0][R3+0x2a0] ;  /* 0x0000a80003037b82 */ /* 0x000e620000000800 */
[----:B------:R-:W-:Y:S01]  /*0d90*/  MOV R97, UR5 ;  /* 0x0000000500617c02 */ /* 0x000fe20008000f00 */
[----:B--2---:R-:W-:Y:S01]  /*0da0*/  FMUL R5, R5, UR7 ;  /* 0x0000000705057c20 */ /* 0x004fe20008400000 */
[----:B----4-:R-:W-:Y:S02]  /*0db0*/  I2FP.F32.U32 R4, UR4 ;  /* 0x0000000400047c45 */ /* 0x010fe40008201000 */
[----:B------:R-:W-:-:S05]  /*0dc0*/  CS2R.32 R2, SR_CgaSize ;  /* 0x0000000000027805 */ /* 0x000fca0000008a00 */
[----:B------:R-:W-:-:S06]  /*0dd0*/  IMAD R2, R2, -0xa0, RZ ;  /* 0xffffff6002027824 */ /* 0x000fcc00078e02ff */
[----:B------:R-:W2:Y:S01]  /*0de0*/  LDC R2, c[0x0][R2+0x2a4] ;  /* 0x0000a90002027b82 */ /* 0x000ea20000000800 */
[----:B------:R-:W4:Y:S01]  /*0df0*/  F2I.U32.TRUNC.NTZ R90, R5 ;  /* 0x00000005005a7305 */ /* 0x000f22000020f000 */
[----:B------:R-:W-:Y:S01]  /*0e00*/  MOV R91, UR4 ;  /* 0x00000004005b7c02 */ /* 0x000fe20008000f00 */
[----:B---3--:R-:W-:-:S05]  /*0e10*/  FMUL R4, R4, UR6 ;  /* 0x0000000604047c20 */ /* 0x008fca0008400000 */
[----:B------:R-:W-:Y:S01]  /*0e20*/  BAR.SYNC.DEFER_BLOCKING 0x0 ;  /* 0x0000000000007b1d */ /* 0x000fe20000010000 */
[----:B------:R-:W-:-:S05]  /*0e30*/  ISETP.GE.AND P0, PT, R9, 0x1, PT ;  /* 0x000000010900780c */ /* 0x000fca0003f06270 */
[----:B------:R-:W3:Y:S02]  /*0e40*/  F2I.U32.TRUNC.NTZ R79, R4 ;  /* 0x00000004004f7305 */ /* 0x000ee4000020f000 */
[----:B------:R-:W2:Y:S01]  /*0e50*/  S2UR UR36, SR_CTAID.Z ;  /* 0x00000000002479c3 */ /* 0x000ea20000002700 */
[----:B----4-:R-:W-:-:S05]  /*0e60*/  IADD3 R90, PT, PT, -R90, RZ, RZ ;  /* 0x000000ff5a5a7210 */ /* 0x010fca0007ffe1ff */
[----:B-1----:R-:W-:Y:S01]  /*0e70*/  IMAD R90, R3, R90, UR5 ;  /* 0x00000005035a7e24 */ /* 0x002fe2000f8e025a */
[----:B---3--:R-:W-:-:S05]  /*0e80*/  IADD3 R79, PT, PT, -R79, RZ, RZ ;  /* 0x000000ff4f4f7210 */ /* 0x008fca0007ffe1ff */
[----:B--2---:R-:W-:Y:S01]  /*0e90*/  IMAD R79, R2, R79, UR4 ;  /* 0x00000004024f7e24 */ /* 0x004fe2000f8e024f */
[----:B------:R-:W-:Y:S06]  /*0ea0*/  @!P0 BRA `(.L_x_15) ;  /* 0x0000000000b88947 */ /* 0x000fec0003800000 */
[----:B------:R-:W1:Y:S01]  /*0eb0*/  LDC.64 R4, c[0x0][0xb18] ;  /* 0x0002c600ff047b82 */ /* 0x000e620000000a00 */
[----:B------:R-:W-:-:S07]  /*0ec0*/  ISETP.NE.AND P0, PT, R9, 0x1, PT ;  /* 0x000000010900780c */ /* 0x000fce0003f05270 */
[----:B------:R-:W2:Y:S08]  /*0ed0*/  LDC R10, c[0x0][0xb0c] ;  /* 0x0002c300ff0a7b82 */ /* 0x000eb00000000800 */
[----:B------:R-:W3:Y:S08]  /*0ee0*/  LDC R11, c[0x0][0x370] ;  /* 0x0000dc00ff0b7b82 */ /* 0x000ef00000000800 */
[----:B------:R-:W4:Y:S01]  /*0ef0*/  LDC R12, c[0x0][0x374] ;  /* 0x0000dd00ff0c7b82 */ /* 0x000f220000000800 */
[----:B-1----:R-:W-:-:S07]  /*0f00*/  ISETP.NE.AND P1, PT, R4, 0x1, PT ;  /* 0x000000010400780c */ /* 0x002fce0003f25270 */
[----:B------:R-:W3:Y:S01]  /*0f10*/  LDC.64 R6, c[0x0][0xb10] ;  /* 0x0002c400ff067b82 */ /* 0x000ee20000000a00 */
[----:B--2---:R-:W-:-:S07]  /*0f20*/  ISETP.NE.AND P2, PT, R10, 0x1, PT ;  /* 0x000000010a00780c */ /* 0x004fce0003f45270 */
[----:B------:R-:W1:Y:S08]  /*0f30*/  LDC R8, c[0x0][0xb20] ;  /* 0x0002c800ff087b82 */ /* 0x000e700000000800 */
[----:B------:R-:W2:Y:S01]  /*0f40*/  LDC.64 R2, c[0x0][0xb28] ;  /* 0x0002ca00ff027b82 */ /* 0x000ea20000000a00 */
[----:B----4-:R-:W-:-:S04]  /*0f50*/  IMAD.HI.U32 R13, R12, R5, RZ ;  /* 0x000000050c0d7227 */ /* 0x010fc800078e00ff */
[----:B------:R-:W-:-:S04]  /*0f60*/  IMAD.HI.U32 R5, R91, R5, RZ ;  /* 0x000000055b057227 */ /* 0x000fc800078e00ff */
[----:B---3--:R-:W-:-:S04]  /*0f70*/  IMAD.HI.U32 R14, R11, R6, RZ ;  /* 0x000000060b0e7227 */ /* 0x008fc800078e00ff */
[----:B------:R-:W-:Y:S01]  /*0f80*/  IMAD.HI.U32 R16, R97, R6, RZ ;  /* 0x0000000661107227 */ /* 0x000fe200078e00ff */
[-C--:B------:R-:W-:Y:S02]  /*0f90*/  @P2 SHF.R.U32.HI R11, RZ, R7.reuse, R14 ;  /* 0x00000007ff0b2219 */ /* 0x080fe4000001160e */
[-C--:B-1----:R-:W-:Y:S02]  /*0fa0*/  @P1 SHF.R.U32.HI R12, RZ, R8.reuse, R13 ;  /* 0x00000008ff0c1219 */ /* 0x082fe4000001160d */
[----:B------:R-:W-:Y:S02]  /*0fb0*/  SHF.R.U32.HI R8, RZ, R8, R5 ;  /* 0x00000008ff087219 */ /* 0x000fe40000011605 */
[----:B------:R-:W-:Y:S02]  /*0fc0*/  SHF.R.U32.HI R16, RZ, R7, R16 ;  /* 0x00000007ff107219 */ /* 0x000fe40000011610 */
[----:B------:R-:W-:Y:S01]  /*0fd0*/  SEL R5, R91, R8, !P1 ;  /* 0x000000085b057207 */ /* 0x000fe20004800000 */
[----:B--2---:R-:W-:Y:S01]  /*0fe0*/  IMAD.HI.U32 R14, R12, R2, RZ ;  /* 0x000000020c0e7227 */ /* 0x004fe200078e00ff */
[----:B------:R-:W-:-:S03]  /*0ff0*/  SEL R7, R97, R16, !P2 ;  /* 0x0000001061077207 */ /* 0x000fc60005000000 */
[----:B------:R-:W-:Y:S01]  /*1000*/  IMAD.HI.U32 R6, R11, R2, RZ ;  /* 0x000000020b067227 */ /* 0x000fe200078e00ff */
[----:B------:R-:W-:-:S04]  /*1010*/  @P0 SHF.R.U32.HI R12, RZ, R3, R14 ;  /* 0x00000003ff0c0219 */ /* 0x000fc8000001160e */
[----:B------:R-:W-:Y:S01]  /*1020*/  @P0 SHF.R.U32.HI R11, RZ, R3, R6 ;  /* 0x00000003ff0b0219 */ /* 0x000fe20000011606 */
[----:B------:R-:W-:-:S04]  /*1030*/  IMAD R12, R12, R9, RZ ;  /* 0x000000090c0c7224 */ /* 0x000fc800078e02ff */
[----:B------:R-:W-:Y:S01]  /*1040*/  IMAD R6, R11, R9, RZ ;  /* 0x000000090b067224 */ /* 0x000fe200078e02ff */
[----:B------:R-:W-:-:S04]  /*1050*/  ISETP.GE.AND P1, PT, R5, R12, PT ;  /* 0x0000000c0500720c */ /* 0x000fc80003f26270 */
[----:B------:R-:W-:Y:S01]  /*1060*/  ISETP.GE.OR P1, PT, R7, R6, P1 ;  /* 0x000000060700720c */ /* 0x000fe20000f26670 */
[----:B------:R-:W-:-:S05]  /*1070*/  IMAD.HI.U32 R6, R5, R2, RZ ;  /* 0x0000000205067227 */ /* 0x000fca00078e00ff */
[----:B------:R-:W-:-:S04]  /*1080*/  SHF.R.U32.HI R6, RZ, R3, R6 ;  /* 0x00000003ff067219 */ /* 0x000fc80000011606 */
[----:B------:R-:W-:-:S03]  /*1090*/  SEL R6, R5, R6, !P0 ;  /* 0x0000000605067207 */ /* 0x000fc60004000000 */
[----:B------:R-:W-:Y:S01]  /*10a0*/  @!P1 IMAD.HI.U32 R8, R7, R2, RZ ;  /* 0x0000000207089227 */ /* 0x000fe200078e00ff */
[----:B------:R-:W-:-:S04]  /*10b0*/  IADD3 R2, PT, PT, -R6, RZ, RZ ;  /* 0x000000ff06027210 */ /* 0x000fc80007ffe1ff */
[----:B------:R-:W-:Y:S01]  /*10c0*/  @!P1 SHF.R.U32.HI R8, RZ, R3, R8 ;  /* 0x00000003ff089219 */ /* 0x000fe20000011608 */
[----:B------:R-:W-:-:S03]  /*10d0*/  IMAD R2, R9, R2, R5 ;  /* 0x0000000209027224 */ /* 0x000fc600078e0205 */
[----:B------:R-:W-:Y:S02]  /*10e0*/  @!P1 SEL R3, R7, R8, !P0 ;  /* 0x0000000807039207 */ /* 0x000fe40004000000 */
[----:B------:R-:W-:-:S03]  /*10f0*/  IADD3 R8, PT, PT, -R5, RZ, RZ ;  /* 0x000000ff05087210 */ /* 0x000fc60007ffe1ff */
[--C-:B------:R-:W-:Y:S02]  /*1100*/  @!P1 IMAD.IADD R6, R6, 0x1, -R3.reuse ;  /* 0x0000000106069824 */ /* 0x100fe400078e0a03 */
[----:B------:R-:W-:Y:S01]  /*1110*/  @!P1 IMAD R3, R2, R11, R3 ;  /* 0x0000000b02039224 */ /* 0x000fe200078e0203 */
[----:B------:R-:W-:Y:S01]  /*1120*/  IADD3 R2, PT, PT, -R7, RZ, RZ ;  /* 0x000000ff07027210 */ /* 0x000fe20007ffe1ff */
[----:B------:R-:W-:Y:S02]  /*1130*/  @!P1 IMAD R5, R6, R9, R7 ;  /* 0x0000000906059224 */ /* 0x000fe400078e0207 */
[----:B------:R-:W-:Y:S02]  /*1140*/  IMAD R8, R4, R8, R91 ;  /* 0x0000000804087224 */ /* 0x000fe400078e025b */
[----:B------:R-:W-:Y:S02]  /*1150*/  @!P1 IMAD.MOV.U32 R7, RZ, RZ, R3 ;  /* 0x000000ffff079224 */ /* 0x000fe400078e0003 */
[----:B------:R-:W-:-:S02]  /*1160*/  IMAD R2, R10, R2, R97 ;  /* 0x000000020a027224 */ /* 0x000fc400078e0261 */
[----:B------:R-:W-:Y:S02]  /*1170*/  IMAD R91, R5, R4, R8 ;  /* 0x00000004055b7224 */ /* 0x000fe400078e0208 */
[----:B------:R-:W-:Y:S02]  /*1180*/  IMAD R97, R7, R10, R2 ;  /* 0x0000000a07617224 */ /* 0x000fe400078e0202 */
.L_x_15:
[----:B------:R-:W1:Y:S01]  /*1190*/  LDCU UR4, c[0x0][0xb30] ;  /* 0x00016600ff0477ac */ /* 0x000e620008000800 */
[----:B------:R-:W2:Y:S08]  /*11a0*/  S2UR UR37, SR_CgaCtaId ;  /* 0x00000000002579c3 */ /* 0x000eb00000008800 */
[----:B------:R-:W3:Y:S01]  /*11b0*/  LDC R40, c[0x0][0xb24] ;  /* 0x0002c900ff287b82 */ /* 0x000ee20000000800 */
[----:B-1----:R-:W-:-:S09]  /*11c0*/  UISETP.NE.AND UP1, UPT, UR4, 0x1, UPT ;  /* 0x000000010400788c */ /* 0x002fd2000bf25270 */
[----:B--2---:R-:W-:Y:S05]  /*11d0*/  BRA.U UP1, `(.L_x_16) ;  /* 0x0000000101407547 */ /* 0x004fea000b800000 */
[----:B------:R-:W1:Y:S08]  /*11e0*/  LDC.64 R4, c[0x0][0xb10] ;  /* 0x0002c400ff047b82 */ /* 0x000e700000000a00 */
[----:B------:R-:W2:Y:S08]  /*11f0*/  LDC.64 R2, c[0x0][0xb18] ;  /* 0x0002c600ff027b82 */ /* 0x000eb00000000a00 */
[----:B------:R-:W4:Y:S08]  /*1200*/  LDC R6, c[0x0][0xb20] ;  /* 0x0002c800ff067b82 */ /* 0x000f300000000800 */
[----:B------:R-:W3:Y:S01]  /*1210*/  LDC R8, c[0x0][0xb0c] ;  /* 0x0002c300ff087b82 */ /* 0x000ee20000000800 */
[----:B-1----:R-:W-:-:S05]  /*1220*/  IMAD.HI.U32 R4, R97, R4, RZ ;  /* 0x0000000461047227 */ /* 0x002fca00078e00ff */
[----:B------:R-:W-:Y:S01]  /*1230*/  SHF.R.U32.HI R4, RZ, R5, R4 ;  /* 0x00000005ff047219 */ /* 0x000fe20000011604 */
[----:B--2---:R-:W-:Y:S01]  /*1240*/  IMAD.HI.U32 R3, R91, R3, RZ ;  /* 0x000000035b037227 */ /* 0x004fe200078e00ff */
[----:B------:R-:W-:-:S04]  /*1250*/  ISETP.NE.AND P0, PT, R2, 0x1, PT ;  /* 0x000000010200780c */ /* 0x000fc80003f05270 */
[----:B----4-:R-:W-:-:S04]  /*1260*/  SHF.R.U32.HI R6, RZ, R6, R3 ;  /* 0x00000006ff067219 */ /* 0x010fc80000011603 */
[----:B------:R-:W-:Y:S02]  /*1270*/  SEL R3, R91, R6, !P0 ;  /* 0x000000065b037207 */ /* 0x000fe40004000000 */
[----:B---3--:R-:W-:-:S04]  /*1280*/  ISETP.NE.AND P1, PT, R8, 0x1, PT ;  /* 0x000000010800780c */ /* 0x008fc80003f25270 */
[----:B------:R-:W-:-:S05]  /*1290*/  SEL R4, R97, R4, !P1 ;  /* 0x0000000461047207 */ /* 0x000fca0004800000 */
[----:B------:R-:W-:Y:S02]  /*12a0*/  IMAD.IADD R5, R3, 0x1, -R4 ;  /* 0x0000000103057824 */ /* 0x000fe400078e0a04 */
[----:B------:R-:W-:Y:S02]  /*12b0*/  IMAD.IADD R3, R4, 0x1, -R3 ;  /* 0x0000000104037824 */ /* 0x000fe400078e0a03 */
[----:B------:R-:W-:Y:S02]  /*12c0*/  IMAD R97, R5, R8, R97 ;  /* 0x0000000805617224 */ /* 0x000fe400078e0261 */
[----:B------:R-:W-:-:S07]  /*12d0*/  IMAD R91, R3, R2, R91 ;  /* 0x00000002035b7224 */ /* 0x000fce00078e025b */
.L_x_16:
[----:B------:R-:W-:Y:S01]  /*12e0*/  BAR.SYNC.DEFER_BLOCKING 0x0 ;  /* 0x0000000000007b1d */ /* 0x000fe20000010000 */
[----:B------:R-:W-:Y:S01]  /*12f0*/  UISETP.NE.AND UP1, UPT, UR8, 0x2, UPT ;  /* 0x000000020800788c */ /* 0x000fe2000bf25270 */
[----:B------:R-:W-:Y:S02]  /*1300*/  ISETP.NE.OR P5, PT, R0, 0x2, !P5 ;  /* 0x000000020000780c */ /* 0x000fe40006fa5670 */
[----:B------:R-:W-:-:S06]  /*1310*/  LOP3.LUT R2, R101, 0x1f, RZ, 0xc0, !PT ;  /* 0x0000001f65027812 */ /* 0x000fcc00078ec0ff */
[----:B------:R-:W-:Y:S05]  /*1320*/  BRA.U UP1, `(.L_x_17) ;  /* 0x0000001101307547 */ /* 0x000fea000b800000 */
[----:B------:R-:W1:Y:S01]  /*1330*/  LDCU UR13, c[0x0][0x38c] ;  /* 0x00007180ff0d77ac */ /* 0x000e620008000800 */
[----:B------:R-:W2:Y:S01]  /*1340*/  LDC R9, c[0x0][0x370] ;  /* 0x0000dc00ff097b82 */ /* 0x000ea20000000800 */
[----:B------:R-:W-:Y:S01]  /*1350*/  PLOP3.LUT P1, PT, PT, PT, UP2, 0x80, 0x8 ;  /* 0x000000000008781c */ /* 0x000fe20003f2f028 */
[----:B------:R-:W-:Y:S01]  /*1360*/  IMAD.MOV.U32 R15, RZ, RZ, 0x1 ;  /* 0x00000001ff0f7424 */ /* 0x000fe200078e00ff */
[----:B------:R-:W-:Y:S01]  /*1370*/  ISETP.EQ.OR P4, PT, R2, RZ, P5 ;  /* 0x000000ff0200720c */ /* 0x000fe20002f82670 */
[----:B------:R-:W-:Y:S01]  /*1380*/  IMAD.MOV.U32 R14, RZ, RZ, RZ ;  /* 0x000000ffff0e7224 */ /* 0x000fe200078e00ff */
[----:B------:R-:W-:Y:S02]  /*1390*/  PLOP3.LUT P1, PT, P1, PT, PT, 0x8, 0x80 ;  /* 0x000000000080781c */ /* 0x000fe40000f2e170 */
[----:B------:R-:W-:Y:S01]  /*13a0*/  CS2R R12, SRZ ;  /* 0x00000000000c7805 */ /* 0x000fe2000001ff00 */
[----:B------:R-:W-:Y:S01]  /*13b0*/  IMAD.MOV.U32 R10, RZ, RZ, 0x1 ;  /* 0x00000001ff0a7424 */ /* 0x000fe200078e00ff */
[----:B------:R-:W4:Y:S01]  /*13c0*/  LDC R0, c[0x0][0x374] ;  /* 0x0000dd00ff007b82 */ /* 0x000f220000000800 */
[----:B------:R-:W2:Y:S01]  /*13d0*/  LDCU.64 UR22, c[0x0][0x348] ;  /* 0x00006900ff1677ac */ /* 0x000ea20008000a00 */
[----:B------:R-:W-:Y:S01]  /*13e0*/  UMOV UR6, URZ ;  /* 0x000000ff00067c82 */ /* 0x000fe20008000000 */
[----:B-1----:R-:W-:-:S04]  /*13f0*/  UIADD3 UR5, UPT, UPT, UR13, 0x1f, URZ ;  /* 0x0000001f0d057890 */ /* 0x002fc8000fffe0ff */
[----:B------:R-:W-:-:S04]  /*1400*/  USHF.R.S32.HI UR4, URZ, 0x1f, UR5 ;  /* 0x0000001fff047899 */ /* 0x000fc80008011405 */
[----:B------:R-:W-:-:S04]  /*1410*/  ULEA.HI UR4, UR4, UR5, URZ, 0x5 ;  /* 0x0000000504047291 */ /* 0x000fc8000f8f28ff */
[----:B------:R-:W-:Y:S02]  /*1420*/  USHF.R.S32.HI UR15, URZ, 0x5, UR4 ;  /* 0x00000005ff0f7899 */ /* 0x000fe40008011404 */
[----:B------:R-:W-:Y:S02]  /*1430*/  UIADD3 UR4, UPT, UPT, UR13, -0x1, URZ ;  /* 0xffffffff0d047890 */ /* 0x000fe4000fffe0ff */
[----:B------:R-:W-:Y:S02]  /*1440*/  UISETP.LT.U32.AND UP0, UPT, UR15, 0x3, UPT ;  /* 0x000000030f00788c */ /* 0x000fe4000bf01070 */
[----:B------:R-:W-:Y:S02]  /*1450*/  UISETP.GE.U32.AND UP1, UPT, UR4, -0x3f, UPT ;  /* 0xffffffc10400788c */ /* 0x000fe4000bf26070 */
[----:B------:R-:W-:Y:S02]  /*1460*/  USEL UR14, UR15, 0x3, UP0 ;  /* 0x000000030f0e7887 */ /* 0x000fe40008000000 */
[----:B------:R-:W-:-:S02]  /*1470*/  UIADD3 UR13, UPT, UPT, UR13, 0x3e, URZ ;  /* 0x0000003e0d0d7890 */ /* 0x000fc4000fffe0ff */
[----:B------:R-:W-:Y:S02]  /*1480*/  UIADD3 UR5, UPT, UPT, UR14, -0x1, URZ ;  /* 0xffffffff0e057890 */ /* 0x000fe4000fffe0ff */
[----:B------:R-:W-:-:S03]  /*1490*/  UIADD3 UR7, UPT, UPT, UR15, -UR14, URZ ;  /* 0x8000000e0f077290 */ /* 0x000fc6000fffe0ff */
[----:B------:R-:W-:-:S04]  /*14a0*/  @UP1 UIADD3 UR5, UPT, UPT, UR14, URZ, URZ ;  /* 0x000000ff0e051290 */ /* 0x000fc8000fffe0ff */
[----:B--2---:R-:W-:-:S12]  /*14b0*/  UIADD3 UR5, UPT, UPT, UR5, 0x1, URZ ;  /* 0x0000000105057890 */ /* 0x004fd8000fffe0ff */
.L_x_35:
[----:B------:R-:W-:Y:S01]  /*14c0*/  UISETP.NE.AND UP0, UPT, UR37, URZ, UPT ;  /* 0x000000ff2500728c */ /* 0x000fe2000bf05270 */
[----:B------:R-:W1:Y:S08]  /*14d0*/  S2UR UR37, SR_CgaCtaId ;  /* 0x00000000002579c3 */ /* 0x000e700000008800 */
[----:B------:R-:W-:Y:S05]  /*14e0*/  BRA.U UP0, `(.L_x_18) ;  /* 0x0000000100347547 */ /* 0x000fea000b800000 */
[----:B------:R-:W2:Y:S01]  /*14f0*/  S2R R2, SR_CgaCtaId ;  /* 0x0000000000027919 */ /* 0x000ea20000008800 */
[----:B------:R-:W-:-:S04]  /*1500*/  MOV R3, 0x400 ;  /* 0x0000040000037802 */ /* 0x000fc80000000f00 */
[----:B--2---:R-:W-:Y:S02]  /*1510*/  LEA R3, R2, R3, 0x18 ;  /* 0x0000000302037211 */ /* 0x004fe400078ec0ff */
[----:B------:R-:W-:-:S03]  /*1520*/  SHF.L.U32 R2, R10, 0x1f, RZ ;  /* 0x0000001f0a027819 */ /* 0x000fc600000006ff */
[----:B------:R-:W-:-:S04]  /*1530*/  IMAD R3, R12, 0x8, R3 ;  /* 0x000000080c037824 */ /* 0x000fc800078e0203 */
[----:B------:R-:W2:Y:S02]  /*1540*/  SYNCS.PHASECHK.TRANS64.TRYWAIT P0, [R3+URZ+0xc0], R2 ;  /* 0x0000c002030075a7 */ /* 0x000ea400080011ff */
[----:B--2---:R-:W-:Y:S05]  /*1550*/  @!P0 BRA `(.L_x_19) ;  /* 0x0000004800808947 */ /* 0x004fea0003800000 */
.L_x_94:
[----:B------:R-:W-:Y:S01]  /*1560*/  VIADD R12, R12, 0x1 ;  /* 0x000000010c0c7836 */ /* 0x000fe20000000000 */
[----:B------:R2:W-:Y:S04]  /*1570*/  SYNCS.ARRIVE.TRANS64.A1T0 RZ, [R3+URZ+0xb0], RZ ;  /* 0x0000b0ff03ff79a7 */ /* 0x0005e800081000ff */
[----:B------:R-:W-:-:S04]  /*1580*/  ISETP.NE.AND P0, PT, R12, 0x2, PT ;  /* 0x000000020c00780c */ /* 0x000fc80003f05270 */
[----:B------:R-:W-:Y:S02]  /*1590*/  SEL R12, R12, RZ, P0 ;  /* 0x000000ff0c0c7207 */ /* 0x000fe40000000000 */
[----:B--2---:R-:W-:-:S04]  /*15a0*/  SEL R3, RZ, 0x1, P0 ;  /* 0x00000001ff037807 */ /* 0x004fc80000000000 */
[----:B------:R-:W-:-:S07]  /*15b0*/  LOP3.LUT R10, R10, R3, RZ, 0x3c, !PT ;  /* 0x000000030a0a7212 */ /* 0x000fce00078e3cff */
.L_x_18:
[----:B------:R-:W-:Y:S01]  /*15c0*/  UMOV UR4, 0x400 ;  /* 0x0000040000047882 */ /* 0x000fe20000000000 */
[----:B------:R-:W-:Y:S01]  /*15d0*/  SHF.L.U32 R2, R15, 0x1f, RZ ;  /* 0x0000001f0f027819 */ /* 0x000fe200000006ff */
[----:B-1----:R-:W-:Y:S01]  /*15e0*/  ULEA UR4, UR37, UR4, 0x18 ;  /* 0x0000000425047291 */ /* 0x002fe2000f8ec0ff */
[----:B------:R-:W-:Y:S01]  /*15f0*/  R2UR UR35, R97 ;  /* 0x00000000612372ca */ /* 0x000fe200000e0000 */
[----:B------:R-:W-:Y:S01]  /*1600*/  UISETP.GE.U32.AND UP0, UPT, UR13, 0x3f, UPT ;  /* 0x0000003f0d00788c */ /* 0x000fe2000bf06070 */
[----:B------:R-:W-:Y:S01]  /*1610*/  R2UR UR11, R91 ;  /* 0x000000005b0b72ca */ /* 0x000fe200000e0000 */
[----:B------:R-:W-:Y:S01]  /*1620*/  ULEA UR8, UR6, UR4, 0x3 ;  /* 0x0000000406087291 */ /* 0x000fe2000f8e18ff */
[----:B------:R-:W-:-:S08]  /*1630*/  UMOV UR24, URZ ;  /* 0x000000ff00187c82 */ /* 0x000fd00008000000 */
[----:B------:R1:W2:Y:S01]  /*1640*/  SYNCS.PHASECHK.TRANS64.TRYWAIT P0, [UR8+0x18], R2 ;  /* 0x00001802ff0075a7 */ /* 0x0002a20008001108 */
[----:B------:R-:W-:Y:S02]  /*1650*/  USHF.L.U32 UR35, UR35, 0x6, URZ ;  /* 0x0000000623237899 */ /* 0x000fe400080006ff */
[----:B------:R-:W-:Y:S01]  /*1660*/  USHF.L.U32 UR11, UR11, 0x6, URZ ;  /* 0x000000060b0b7899 */ /* 0x000fe200080006ff */
[----:B------:R-:W-:Y:S11]  /*1670*/  BRA.U !UP0, `(.L_x_20) ;  /* 0x0000000108a47547 */ /* 0x000ff6000b800000 */
[----:B------:R-:W-:Y:S01]  /*1680*/  UMOV UR16, URZ ;  /* 0x000000ff00107c82 */ /* 0x000fe20008000000 */
[----:B------:R-:W-:-:S05]  /*1690*/  UMOV UR17, UR6 ;  /* 0x0000000600117c82 */ /* 0x000fca0008000000 */
.L_x_25:
[----:B-1----:R-:W-:Y:S01]  /*16a0*/  ULEA UR33, UR17, UR4, 0x3 ;  /* 0x0000000411217291 */ /* 0x002fe2000f8e18ff */
[----:B--2---:R-:W-:Y:S01]  /*16b0*/  @!P5 MOV R3, 0x1000 ;  /* 0x000010000003d802 */ /* 0x004fe20000000f00 */
[----:B--2---:R-:W-:Y:S10]  /*16c0*/  @P0 BRA `(.L_x_21) ;  /* 0x00000000000c0947 */ /* 0x004ff40003800000 */
[----:B------:R-:W-:-:S04]  /*16d0*/  SHF.L.U32 R5, R15, 0x1f, RZ ;  /* 0x0000001f0f057819 */ /* 0x000fc800000006ff */
[----:B------:R-:W2:Y:S02]  /*16e0*/  SYNCS.PHASECHK.TRANS64.TRYWAIT P0, [UR33+0x18], R5 ;  /* 0x00001805ff0075a7 */ /* 0x000ea40008001121 */
[----:B--2---:R-:W-:Y:S05]  /*16f0*/  @!P0 BRA `(.L_x_22) ;  /* 0x00000048002c8947 */ /* 0x004fea0003800000 */
.L_x_21:
[----:B------:R2:W-:Y:S01]  /*1700*/  @!P5 SYNCS.ARRIVE.TRANS64 RZ, [UR33], R3 ;  /* 0x00000003ffffd9a7 */ /* 0x0005e20008000021 */
[----:B------:R-:W-:Y:S04]  /*1710*/  BSSY.RECONVERGENT B0, `(.L_x_23) ;  /* 0x0000003000007945 */ /* 0x000fe80003800200 */
[----:B------:R-:W-:Y:S05]  /*1720*/  @P4 BRA `(.L_x_24) ;  /* 0x0000000000044947 */ /* 0x000fea0003800000 */
[----:B------:R-:W-:Y:S05]  /*1730*/  BPT.TRAP 0x1 ;  /* 0x000000040000795c */ /* 0x000fea0000300000 */
.L_x_24:
[----:B------:R-:W-:Y:S05]  /*1740*/  BSYNC.RECONVERGENT B0 ;  /* 0x0000000000007941 */ /* 0x000fea0003800200 */
.L_x_23:
[----:B------:R-:W-:Y:S02]  /*1750*/  UIADD3 UR6, UPT, UPT, UR17, 0x1, URZ ;  /* 0x0000000111067890 */ /* 0x000fe4000fffe0ff */
[----:B------:R-:W-:Y:S02]  /*1760*/  UIADD3 UR26, UP1, UPT, UR22, 0x80, URZ ;  /* 0x00000080161a7890 */ /* 0x000fe4000ff3e0ff */
[----:B------:R-:W-:Y:S02]  /*1770*/  UISETP.NE.AND UP0, UPT, UR6, 0x3, UPT ;  /* 0x000000030600788c */ /* 0x000fe4000bf05270 */
[----:B------:R-:W-:Y:S02]  /*1780*/  USHF.L.U32 UR34, UR16, 0x5, URZ ;  /* 0x0000000510227899 */ /* 0x000fe400080006ff */
[----:B------:R-:W-:Y:S02]  /*1790*/  USEL UR9, URZ, 0x1, UP0 ;  /* 0x00000001ff097887 */ /* 0x000fe40008000000 */
[----:B------:R-:W-:-:S02]  /*17a0*/  USEL UR6, UR6, URZ, UP0 ;  /* 0x000000ff06067287 */ /* 0x000fc40008000000 */
[----:B------:R-:W-:Y:S02]  /*17b0*/  UIADD3 UR20, UP0, UPT, UR22, 0x180, URZ ;  /* 0x0000018016147890 */ /* 0x000fe4000ff1e0ff */
[----:B------:R-:W-:Y:S01]  /*17c0*/  ULEA UR8, UR6, UR4, 0x3 ;  /* 0x0000000406087291 */ /* 0x000fe2000f8e18ff */
[----:B------:R-:W-:Y:S01]  /*17d0*/  LOP3.LUT R15, R15, UR9, RZ, 0x3c, !PT ;  /* 0x000000090f0f7c12 */ /* 0x000fe2000f8e3cff */
[----:B------:R-:W-:Y:S02]  /*17e0*/  UIADD3.X UR27, UPT, UPT, URZ, UR23, URZ, UP1, !UPT ;  /* 0x00000017ff1b7290 */ /* 0x000fe40008ffe4ff */
[----:B------:R-:W-:Y:S01]  /*17f0*/  UIADD3.X UR21, UPT, UPT, URZ, UR23, URZ, UP0, !UPT ;  /* 0x00000017ff157290 */ /* 0x000fe200087fe4ff */
[----:B-1----:R-:W-:Y:S01]  /*1800*/  SHF.L.U32 R2, R15, 0x1f, RZ ;  /* 0x0000001f0f027819 */ /* 0x002fe200000006ff */
[----:B------:R-:W-:Y:S01]  /*1810*/  UMOV UR18, 0x0 ;  /* 0x0000000000127882 */ /* 0x000fe20000000000 */
[----:B------:R-:W-:Y:S01]  /*1820*/  UMOV UR19, 0x10000000 ;  /* 0x1000000000137882 */ /* 0x000fe20000000000 */
[----:B------:R-:W-:Y:S01]  /*1830*/  UMOV UR12, UR36 ;  /* 0x00000024000c7c82 */ /* 0x000fe20008000000 */
[----:B------:R1:W1:Y:S01]  /*1840*/  SYNCS.PHASECHK.TRANS64.TRYWAIT P0, [UR8+0x18], R2 ;  /* 0x00001802ff0075a7 */ /* 0x0002620008001108 */
[----:B------:R-:W-:Y:S01]  /*1850*/  ULEA UR8, UR17, UR4, 0xb ;  /* 0x0000000411087291 */ /* 0x000fe2000f8e58ff */
[----:B------:R-:W-:Y:S01]  /*1860*/  UMOV UR9, UR33 ;  /* 0x0000002100097c82 */ /* 0x000fe20008000000 */
[----:B------:R-:W-:-:S02]  /*1870*/  UMOV UR10, UR34 ;  /* 0x00000022000a7c82 */ /* 0x000fc40008000000 */
[----:B------:R-:W-:Y:S02]  /*1880*/  UIADD3 UR32, UPT, UPT, UR8, 0x2400, URZ ;  /* 0x0000240008207890 */ /* 0x000fe4000fffe0ff */
[----:B------:R-:W-:Y:S02]  /*1890*/  UIADD3 UR8, UPT, UPT, UR8, 0x3c00, URZ ;  /* 0x00003c0008087890 */ /* 0x000fe4000fffe0ff */
[----:B------:R-:W-:Y:S01]  /*18a0*/  UIADD3 UR16, UPT, UPT, UR16, 0x1, URZ ;  /* 0x0000000110107890 */ /* 0x000fe2000fffe0ff */
[----:B------:R-:W-:Y:S01]  /*18b0*/  UMOV UR24, UR5 ;  /* 0x0000000500187c82 */ /* 0x000fe20008000000 */
[----:B------:R-:W-:Y:S02]  /*18c0*/  UMOV UR17, UR6 ;  /* 0x0000000600117c82 */ /* 0x000fe40008000000 */
[----:B------:R-:W-:Y:S01]  /*18d0*/  UISETP.NE.AND UP0, UPT, UR16, UR5, UPT ;  /* 0x000000051000728c */ /* 0x000fe2000bf05270 */
[----:B------:R1:W-:Y:S02]  /*18e0*/  UTMALDG.3D [UR32], [UR26], desc[UR18] ;  /* 0x000012201a0075b4 */ /* 0x0003e40008011000 */
[----:B------:R1:W-:Y:S06]  /*18f0*/  UTMALDG.3D [UR8], [UR20], desc[UR18] ;  /* 0x00001208140075b4 */ /* 0x0003ec0008011000 */
[----:B------:R-:W-:Y:S05]  /*1900*/  BRA.U UP0, `(.L_x_25) ;  /* 0xfffffffd00647547 */ /* 0x000fea000b83ffff */
.L_x_20:
[----:B-1----:R-:W-:Y:S01]  /*1910*/  ULEA UR8, UR6, UR4, 0x3 ;  /* 0x0000000406087291 */ /* 0x002fe2000f8e18ff */
[----:B------:R-:W-:Y:S01]  /*1920*/  SHF.L.U32 R2, R15, 0x1f, RZ ;  /* 0x0000001f0f027819 */ /* 0x000fe200000006ff */
[----:B------:R-:W-:Y:S01]  /*1930*/  @!P1 SYNCS.ARRIVE.TRANS64.A1T0 RZ, [UR4+0x48], RZ ;  /* 0x000048ffffff99a7 */ /* 0x000fe20008100004 */
[----:B------:R-:W-:-:S06]  /*1940*/  UISETP.GT.AND UP0, UPT, UR15, UR14, UPT ;  /* 0x0000000e0f00728c */ /* 0x000fcc000bf04270 */
[----:B--2---:R1:W2:Y:S03]  /*1950*/  SYNCS.PHASECHK.TRANS64.TRYWAIT P0, [UR8+0x18], R2 ;  /* 0x00001802ff0075a7 */ /* 0x0042a60008001108 */
[----:B------:R-:W-:Y:S05]  /*1960*/  BRA.U !UP0, `(.L_x_26) ;  /* 0x0000000108a87547 */ /* 0x000fea000b800000 */
[----:B------:R-:W-:Y:S01]  /*1970*/  UIADD3 UR21, UPT, UPT, UR7, UR24, URZ ;  /* 0x0000001807157290 */ /* 0x000fe2000fffe0ff */
[----:B------:R-:W-:-:S11]  /*1980*/  UMOV UR25, UR6 ;  /* 0x0000000600197c82 */ /* 0x000fd60008000000 */
.L_x_31:
[----:B-1----:R-:W-:Y:S01]  /*1990*/  ULEA UR17, UR25, UR4, 0x3 ;  /* 0x0000000419117291 */ /* 0x002fe2000f8e18ff */
[----:B--2---:R-:W-:Y:S01]  /*19a0*/  @!P5 MOV R3, 0x1000 ;  /* 0x000010000003d802 */ /* 0x004fe20000000f00 */
[----:B--2---:R-:W-:Y:S10]  /*19b0*/  @P0 BRA `(.L_x_27) ;  /* 0x00000000000c0947 */ /* 0x004ff40003800000 */
[----:B------:R-:W-:-:S04]  /*19c0*/  SHF.L.U32 R5, R15, 0x1f, RZ ;  /* 0x0000001f0f057819 */ /* 0x000fc800000006ff */
[----:B------:R-:W2:Y:S02]  /*19d0*/  SYNCS.PHASECHK.TRANS64.TRYWAIT P0, [UR17+0x18], R5 ;  /* 0x00001805ff0075a7 */ /* 0x000ea40008001111 */
[----:B--2---:R-:W-:Y:S05]  /*19e0*/  @!P0 BRA `(.L_x_28) ;  /* 0x0000004400888947 */ /* 0x004fea0003800000 */
.L_x_27:
[----:B------:R2:W-:Y:S01]  /*19f0*/  @!P5 SYNCS.ARRIVE.TRANS64 RZ, [UR17], R3 ;  /* 0x00000003ffffd9a7 */ /* 0x0005e20008000011 */
[----:B------:R-:W-:Y:S04]  /*1a00*/  BSSY.RECONVERGENT B0, `(.L_x_29) ;  /* 0x0000003000007945 */ /* 0x000fe80003800200 */
[----:B------:R-:W-:Y:S05]  /*1a10*/  @P4 BRA `(.L_x_30) ;  /* 0x0000000000044947 */ /* 0x000fea0003800000 */
[----:B------:R-:W-:Y:S05]  /*1a20*/  BPT.TRAP 0x1 ;  /* 0x000000040000795c */ /* 0x000fea0000300000 */
.L_x_30:
[----:B------:R-:W-:Y:S05]  /*1a30*/  BSYNC.RECONVERGENT B0 ;  /* 0x0000000000007941 */ /* 0x000fea0003800200 */
.L_x_29:
        /* <DEDUP_REMOVED lines=20> */
[----:B------:R-:W-:Y:S01]  /*1b80*/  UIADD3 UR8, UPT, UPT, UR8, 0x3c00, URZ ;  /* 0x00003c0008087890 */ /* 0x000fe2000fffe0ff */
[----:B------:R-:W-:Y:S01]  /*1b90*/  UMOV UR9, UR17 ;  /* 0x0000001100097c82 */ /* 0x000fe20008000000 */
[----:B------:R-:W-:Y:S01]  /*1ba0*/  UMOV UR10, UR18 ;  /* 0x00000012000a7c82 */ /* 0x000fe20008000000 */
[----:B------:R-:W-:Y:S01]  /*1bb0*/  UIADD3 UR24, UPT, UPT, UR24, 0x1, URZ ;  /* 0x0000000118187890 */ /* 0x000fe2000fffe0ff */
[----:B------:R-:W-:-:S03]  /*1bc0*/  UMOV UR25, UR6 ;  /* 0x0000000600197c82 */ /* 0x000fc60008000000 */
[----:B------:R1:W-:Y:S01]  /*1bd0*/  UTMALDG.3D [UR16], [UR30], desc[UR26] ;  /* 0x00001a101e0075b4 */ /* 0x0003e20008011000 */
[----:B------:R-:W-:Y:S01]  /*1be0*/  UISETP.NE.AND UP0, UPT, UR24, UR21, UPT ;  /* 0x000000151800728c */ /* 0x000fe2000bf05270 */
[----:B------:R1:W-:Y:S08]  /*1bf0*/  UTMALDG.3D [UR8], [UR28], desc[UR26] ;  /* 0x00001a081c0075b4 */ /* 0x0003f00008011000 */
[----:B------:R-:W-:Y:S05]  /*1c00*/  BRA.U UP0, `(.L_x_31) ;  /* 0xfffffffd00607547 */ /* 0x000fea000b83ffff */
.L_x_26:
[C---:B-1----:R-:W-:Y:S01]  /*1c10*/  LEA R2, R14.reuse, UR4, 0x3 ;  /* 0x000000040e027c11 */ /* 0x042fe2000f8e18ff */
[----:B------:R-:W-:Y:S01]  /*1c20*/  NOP ;  /* 0x0000000000007918 */ /* 0x000fe20000000000 */
[----:B--2---:R-:W-:Y:S02]  /*1c30*/  SHF.L.U32 R3, R13, 0x1f, RZ ;  /* 0x0000001f0d037819 */ /* 0x004fe400000006ff */
[----:B------:R-:W-:Y:S02]  /*1c40*/  LEA R4, R14, UR4, 0x4 ;  /* 0x000000040e047c11 */ /* 0x000fe4000f8e20ff */
[----:B------:R-:W1:Y:S02]  /*1c50*/  SYNCS.PHASECHK.TRANS64.TRYWAIT P0, [R2+URZ+0x50], R3 ;  /* 0x00005003020075a7 */ /* 0x000e6400080011ff */
[----:B-1----:R-:W-:Y:S05]  /*1c60*/  @!P0 BRA `(.L_x_32) ;  /* 0x0000004400008947 */ /* 0x002fea0003800000 */
.L_x_97:
[----:B------:R-:W2:Y:S01]  /*1c70*/  LDS.128 R4, [R4+0xe0] ;  /* 0x0000e00004047984 */ /* 0x000ea20000000c00 */
[----:B---3--:R-:W-:Y:S01]  /*1c80*/  ISETP.GE.AND P0, PT, R40, 0x1, PT ;  /* 0x000000012800780c */ /* 0x008fe20003f06270 */
[----:B-1----:R-:W-:Y:S01]  /*1c90*/  VIADD R2, R2, 0x60 ;  /* 0x0000006002027836 */ /* 0x002fe20000000000 */
[----:B------:R-:W-:Y:S01]  /*1ca0*/  @!PT LDS RZ, [RZ] ;  /* 0x00000000fffff984 */ /* 0x000fe20000000800 */
[----:B------:R-:W-:Y:S01]  /*1cb0*/  @!PT LDS RZ, [RZ] ;  /* 0x00000000fffff984 */ /* 0x000fe20000000800 */
[----:B------:R-:W-:Y:S01]  /*1cc0*/  @!PT LDS RZ, [RZ] ;  /* 0x00000000fffff984 */ /* 0x000fe20000000800 */
[----:B------:R-:W-:Y:S01]  /*1cd0*/  @!PT LDS RZ, [RZ] ;  /* 0x00000000fffff984 */ /* 0x000fe20000000800 */
[----:B------:R1:W-:Y:S06]  /*1ce0*/  MEMBAR.ALL.CTA ;  /* 0x0000000000007992 */ /* 0x0003ec0000008000 */
[----:B-1----:R-:W1:Y:S01]  /*1cf0*/  FENCE.VIEW.ASYNC.S ;  /* 0x00000000000073c6 */ /* 0x002e620000000000 */
[----:B------:R-:W-:-:S04]  /*1d00*/  PRMT R2, RZ, 0x654, R2 ;  /* 0x00000654ff027816 */ /* 0x000fc80000000002 */
[----:B-1----:R1:W-:Y:S01]  /*1d10*/  SYNCS.ARRIVE.TRANS64.RED.A1T0 RZ, [R2+URZ], RZ ;  /* 0x000000ff02ff79a7 */ /* 0x0023e200081004ff */
[----:B--2---:R-:W-:-:S13]  /*1d20*/  LOP3.LUT P2, RZ, R6, 0x1, RZ, 0xc0, !PT ;  /* 0x0000000106ff7812 */ /* 0x004fda000784c0ff */
[----:B------:R-:W-:Y:S01]  /*1d30*/  @P2 SHF.R.U32.HI R3, RZ, 0x10, R5 ;  /* 0x00000010ff032819 */ /* 0x000fe20000011605 */
[----:B------:R-:W-:Y:S01]  /*1d40*/  VOTEU.ANY UP0, P2 ;  /* 0x0000000000ff7886 */ /* 0x000fe20001000100 */
[----:B------:R-:W-:Y:S02]  /*1d50*/  @P2 MOV R11, R4 ;  /* 0x00000004000b2202 */ /* 0x000fe40000000f00 */
[----:B------:R-:W-:Y:S02]  /*1d60*/  @P2 R2UR.BROADCAST UR8, R3 ;  /* 0x00000000030822ca */ /* 0x000fe400008e0000 */
[----:B------:R-:W-:-:S11]  /*1d70*/  @P2 LOP3.LUT R8, R5, 0xffff, RZ, 0xc0, !PT ;  /* 0x0000ffff05082812 */ /* 0x000fd600078ec0ff */
[----:B------:R-:W-:Y:S01]  /*1d80*/  @UP0 UMOV UR36, UR8 ;  /* 0x0000000800240c82 */ /* 0x000fe20008000000 */
[----:B-1----:R-:W-:Y:S05]  /*1d90*/  @!P0 BRA `(.L_x_33) ;  /* 0x0000000000b88947 */ /* 0x002fea0003800000 */
[----:B------:R-:W4:Y:S01]  /*1da0*/  LDC.64 R4, c[0x0][0xb18] ;  /* 0x0002c600ff047b82 */ /* 0x000f220000000a00 */
[----:B------:R-:W-:-:S07]  /*1db0*/  ISETP.NE.AND P3, PT, R40, 0x1, PT ;  /* 0x000000012800780c */ /* 0x000fce0003f65270 */
[----:B------:R-:W1:Y:S08]  /*1dc0*/  LDC.64 R6, c[0x0][0xb10] ;  /* 0x0002c400ff067b82 */ /* 0x000e700000000a00 */
[----:B------:R-:W2:Y:S08]  /*1dd0*/  LDC R16, c[0x0][0xb20] ;  /* 0x0002c800ff107b82 */ /* 0x000eb00000000800 */
[----:B------:R-:W3:Y:S01]  /*1de0*/  LDC R18, c[0x0][0xb0c] ;  /* 0x0002c300ff127b82 */ /* 0x000ee20000000800 */
[----:B----4-:R-:W-:Y:S01]  /*1df0*/  IMAD.HI.U32 R17, R0, R5, RZ ;  /* 0x0000000500117227 */ /* 0x010fe200078e00ff */
[----:B------:R-:W-:-:S03]  /*1e00*/  ISETP.NE.AND P0, PT, R4, 0x1, PT ;  /* 0x000000010400780c */ /* 0x000fc60003f05270 */
[----:B------:R-:W-:-:S03]  /*1e10*/  IMAD.HI.U32 R5, R8, R5, RZ ;  /* 0x0000000508057227 */ /* 0x000fc600078e00ff */
[----:B------:R-:W4:Y:S01]  /*1e20*/  LDC.64 R2, c[0x0][0xb28] ;  /* 0x0002ca00ff027b82 */ /* 0x000f220000000a00 */
[----:B-1----:R-:W-:-:S04]  /*1e30*/  IMAD.HI.U32 R20, R9, R6, RZ ;  /* 0x0000000609147227 */ /* 0x002fc800078e00ff */
[----:B------:R-:W-:Y:S01]  /*1e40*/  IMAD.HI.U32 R22, R11, R6, RZ ;  /* 0x000000060b167227 */ /* 0x000fe200078e00ff */
[----:B------:R-:W-:Y:S02]  /*1e50*/  SHF.R.U32.HI R20, RZ, R7, R20 ;  /* 0x00000007ff147219 */ /* 0x000fe40000011614 */
[-C--:B--2---:R-:W-:Y:S02]  /*1e60*/  SHF.R.U32.HI R17, RZ, R16.reuse, R17 ;  /* 0x00000010ff117219 */ /* 0x084fe40000011611 */
[----:B------:R-:W-:Y:S02]  /*1e70*/  SHF.R.U32.HI R5, RZ, R16, R5 ;  /* 0x00000010ff057219 */ /* 0x000fe40000011605 */
[----:B------:R-:W-:Y:S02]  /*1e80*/  SEL R17, R0, R17, !P0 ;  /* 0x0000001100117207 */ /* 0x000fe40004000000 */
[----:B------:R-:W-:Y:S02]  /*1e90*/  SHF.R.U32.HI R22, RZ, R7, R22 ;  /* 0x00000007ff167219 */ /* 0x000fe40000011616 */
[----:B---3--:R-:W-:-:S02]  /*1ea0*/  ISETP.NE.AND P1, PT, R18, 0x1, PT ;  /* 0x000000011200780c */ /* 0x008fc40003f25270 */
[----:B------:R-:W-:Y:S02]  /*1eb0*/  SEL R5, R8, R5, !P0 ;  /* 0x0000000508057207 */ /* 0x000fe40004000000 */
[----:B------:R-:W-:Y:S02]  /*1ec0*/  SEL R19, R9, R20, !P1 ;  /* 0x0000001409137207 */ /* 0x000fe40004800000 */
[----:B------:R-:W-:Y:S01]  /*1ed0*/  SEL R7, R11, R22, !P1 ;  /* 0x000000160b077207 */ /* 0x000fe20004800000 */
[----:B----4-:R-:W-:-:S04]  /*1ee0*/  IMAD.HI.U32 R20, R17, R2, RZ ;  /* 0x0000000211147227 */ /* 0x010fc800078e00ff */
[----:B------:R-:W-:Y:S01]  /*1ef0*/  IMAD.HI.U32 R6, R19, R2, RZ ;  /* 0x0000000213067227 */ /* 0x000fe200078e00ff */
[----:B------:R-:W-:-:S04]  /*1f00*/  @P3 SHF.R.U32.HI R17, RZ, R3, R20 ;  /* 0x00000003ff113219 */ /* 0x000fc80000011614 */
[----:B------:R-:W-:Y:S01]  /*1f10*/  @P3 SHF.R.U32.HI R19, RZ, R3, R6 ;  /* 0x00000003ff133219 */ /* 0x000fe20000011606 */
[----:B------:R-:W-:-:S04]  /*1f20*/  IMAD R17, R40, R17, RZ ;  /* 0x0000001128117224 */ /* 0x000fc800078e02ff */
[----:B------:R-:W-:Y:S01]  /*1f30*/  IMAD R6, R40, R19, RZ ;  /* 0x0000001328067224 */ /* 0x000fe200078e02ff */
[C---:B------:R-:W-:Y:S02]  /*1f40*/  ISETP.GE.AND P0, PT, R5.reuse, R17, PT ;  /* 0x000000110500720c */ /* 0x040fe40003f06270 */
[----:B------:R-:W-:Y:S02]  /*1f50*/  IADD3 R17, PT, PT, -R5, RZ, RZ ;  /* 0x000000ff05117210 */ /* 0x000fe40007ffe1ff */
[----:B------:R-:W-:Y:S01]  /*1f60*/  ISETP.GE.OR P0, PT, R7, R6, P0 ;  /* 0x000000060700720c */ /* 0x000fe20000706670 */
[----:B------:R-:W-:-:S04]  /*1f70*/  IMAD.HI.U32 R6, R5, R2, RZ ;  /* 0x0000000205067227 */ /* 0x000fc800078e00ff */
[----:B------:R-:W-:Y:S01]  /*1f80*/  IMAD R8, R4, R17, R8 ;  /* 0x0000001104087224 */ /* 0x000fe200078e0208 */
[----:B------:R-:W-:-:S04]  /*1f90*/  SHF.R.U32.HI R6, RZ, R3, R6 ;  /* 0x00000003ff067219 */ /* 0x000fc80000011606 */
[----:B------:R-:W-:-:S03]  /*1fa0*/  SEL R6, R5, R6, !P3 ;  /* 0x0000000605067207 */ /* 0x000fc60005800000 */
[----:B------:R-:W-:-:S04]  /*1fb0*/  @!P0 IMAD.HI.U32 R16, R7, R2, RZ ;  /* 0x0000000207108227 */ /* 0x000fc800078e00ff */
[----:B------:R-:W-:Y:S01]  /*1fc0*/  IMAD.MOV R2, RZ, RZ, -R6 ;  /* 0x000000ffff027224 */ /* 0x000fe200078e0a06 */
[----:B------:R-:W-:-:S03]  /*1fd0*/  @!P0 SHF.R.U32.HI R16, RZ, R3, R16 ;  /* 0x00000003ff108219 */ /* 0x000fc60000011610 */
[----:B------:R-:W-:Y:S01]  /*1fe0*/  IMAD R2, R40, R2, R5 ;  /* 0x0000000228027224 */ /* 0x000fe200078e0205 */
[----:B------:R-:W-:-:S05]  /*1ff0*/  @!P0 SEL R3, R7, R16, !P3 ;  /* 0x0000001007038207 */ /* 0x000fca0005800000 */
[--C-:B------:R-:W-:Y:S02]  /*2000*/  @!P0 IMAD.IADD R6, R6, 0x1, -R3.reuse ;  /* 0x0000000106068824 */ /* 0x100fe400078e0a03 */
[----:B------:R-:W-:Y:S01]  /*2010*/  @!P0 IMAD R3, R2, R19, R3 ;  /* 0x0000001302038224 */ /* 0x000fe200078e0203 */
[----:B------:R-:W-:Y:S01]  /*2020*/  IADD3 R2, PT, PT, -R7, RZ, RZ ;  /* 0x000000ff07027210 */ /* 0x000fe20007ffe1ff */
[----:B------:R-:W-:Y:S02]  /*2030*/  @!P0 IMAD R5, R40, R6, R7 ;  /* 0x0000000628058224 */ /* 0x000fe400078e0207 */
[----:B------:R-:W-:Y:S02]  /*2040*/  @!P0 IMAD.MOV.U32 R7, RZ, RZ, R3 ;  /* 0x000000ffff078224 */ /* 0x000fe400078e0003 */
[----:B------:R-:W-:Y:S02]  /*2050*/  IMAD R2, R18, R2, R11 ;  /* 0x0000000212027224 */ /* 0x000fe400078e020b */
[----:B------:R-:W-:-:S02]  /*2060*/  IMAD R8, R5, R4, R8 ;  /* 0x0000000405087224 */ /* 0x000fc400078e0208 */
[----:B------:R-:W-:Y:S02]  /*2070*/  IMAD R11, R7, R18, R2 ;  /* 0x00000012070b7224 */ /* 0x000fe400078e0202 */
.L_x_33:
[----:B------:R-:W1:Y:S02]  /*2080*/  LDCU UR8, c[0x0][0xb30] ;  /* 0x00016600ff0877ac */ /* 0x000e640008000800 */
[----:B-1----:R-:W-:-:S09]  /*2090*/  UISETP.NE.AND UP0, UPT, UR8, 0x1, UPT ;  /* 0x000000010800788c */ /* 0x002fd2000bf05270 */
[----:B------:R-:W-:Y:S05]  /*20a0*/  BRA.U UP0, `(.L_x_34) ;  /* 0x0000000100407547 */ /* 0x000fea000b800000 */
[----:B------:R-:W1:Y:S08]  /*20b0*/  LDC.64 R4, c[0x0][0xb10] ;  /* 0x0002c400ff047b82 */ /* 0x000e700000000a00 */
[----:B------:R-:W2:Y:S08]  /*20c0*/  LDC.64 R2, c[0x0][0xb18] ;  /* 0x0002c600ff027b82 */ /* 0x000eb00000000a00 */
[----:B------:R-:W3:Y:S08]  /*20d0*/  LDC R6, c[0x0][0xb20] ;  /* 0x0002c800ff067b82 */ /* 0x000ef00000000800 */
[----:B------:R-:W4:Y:S01]  /*20e0*/  LDC R16, c[0x0][0xb0c] ;  /* 0x0002c300ff107b82 */ /* 0x000f220000000800 */
[----:B-1----:R-:W-:-:S05]  /*20f0*/  IMAD.HI.U32 R4, R11, R4, RZ ;  /* 0x000000040b047227 */ /* 0x002fca00078e00ff */
[----:B------:R-:W-:Y:S01]  /*2100*/  SHF.R.U32.HI R4, RZ, R5, R4 ;  /* 0x00000005ff047219 */ /* 0x000fe20000011604 */
[----:B--2---:R-:W-:Y:S01]  /*2110*/  IMAD.HI.U32 R3, R8, R3, RZ ;  /* 0x0000000308037227 */ /* 0x004fe200078e00ff */
[----:B------:R-:W-:-:S04]  /*2120*/  ISETP.NE.AND P0, PT, R2, 0x1, PT ;  /* 0x000000010200780c */ /* 0x000fc80003f05270 */
[----:B---3--:R-:W-:-:S04]  /*2130*/  SHF.R.U32.HI R3, RZ, R6, R3 ;  /* 0x00000006ff037219 */ /* 0x008fc80000011603 */
[----:B------:R-:W-:Y:S02]  /*2140*/  SEL R3, R8, R3, !P0 ;  /* 0x0000000308037207 */ /* 0x000fe40004000000 */
[----:B----4-:R-:W-:-:S04]  /*2150*/  ISETP.NE.AND P1, PT, R16, 0x1, PT ;  /* 0x000000011000780c */ /* 0x010fc80003f25270 */
[----:B------:R-:W-:-:S05]  /*2160*/  SEL R4, R11, R4, !P1 ;  /* 0x000000040b047207 */ /* 0x000fca0004800000 */
[----:B------:R-:W-:Y:S02]  /*2170*/  IMAD.IADD R5, R3, 0x1, -R4 ;  /* 0x0000000103057824 */ /* 0x000fe400078e0a04 */
[----:B------:R-:W-:Y:S02]  /*2180*/  IMAD.IADD R3, R4, 0x1, -R3 ;  /* 0x0000000104037824 */ /* 0x000fe400078e0a03 */
[----:B------:R-:W-:Y:S02]  /*2190*/  IMAD R11, R5, R16, R11 ;  /* 0x00000010050b7224 */ /* 0x000fe400078e020b */
[----:B------:R-:W-:-:S07]  /*21a0*/  IMAD R8, R3, R2, R8 ;  /* 0x0000000203087224 */ /* 0x000fce00078e0208 */
.L_x_34:
[----:B------:R-:W-:Y:S01]  /*21b0*/  VIADD R14, R14, 0x1 ;  /* 0x000000010e0e7836 */ /* 0x000fe20000000000 */
[----:B------:R-:W-:Y:S01]  /*21c0*/  PLOP3.LUT P1, PT, PT, PT, PT, 0x80, 0x8 ;  /* 0x000000000008781c */ /* 0x000fe20003f2f070 */
[----:B------:R-:W-:Y:S02]  /*21d0*/  IMAD.IADD R97, R11, 0x1, R90 ;  /* 0x000000010b617824 */ /* 0x000fe400078e025a */
[----:B------:R-:W-:Y:S01]  /*21e0*/  IMAD.IADD R91, R8, 0x1, R79 ;  /* 0x00000001085b7824 */ /* 0x000fe200078e024f */
[----:B------:R-:W-:-:S04]  /*21f0*/  ISETP.NE.AND P0, PT, R14, 0x2, PT ;  /* 0x000000020e00780c */ /* 0x000fc80003f05270 */
[----:B------:R-:W-:Y:S02]  /*2200*/  SEL R2, RZ, 0x1, P0 ;  /* 0x00000001ff027807 */ /* 0x000fe40000000000 */
[----:B------:R-:W-:Y:S02]  /*2210*/  SEL R14, R14, RZ, P0 ;  /* 0x000000ff0e0e7207 */ /* 0x000fe40000000000 */
[----:B------:R-:W-:Y:S01]  /*2220*/  LOP3.LUT R13, R13, R2, RZ, 0x3c, !PT ;  /* 0x000000020d0d7212 */ /* 0x000fe200078e3cff */
[----:B------:R-:W-:Y:S06]  /*2230*/  @P2 BRA `(.L_x_35) ;  /* 0xfffffff000a02947 */ /* 0x000fec000383ffff */
[----:B------:R-:W-:Y:S01]  /*2240*/  UIADD3 UR4, UPT, UPT, UR4, 0x18, URZ ;  /* 0x0000001804047890 */ /* 0x000fe2000fffe0ff */
[----:B------:R-:W-:-:S03]  /*2250*/  SHF.L.U32 R3, R15, 0x1f, RZ ;  /* 0x0000001f0f037819 */ /* 0x000fc600000006ff */
[----:B------:R-:W-:-:S09]  /*2260*/  ULEA UR5, UR6, UR4, 0x3 ;  /* 0x0000000406057291 */ /* 0x000fd2000f8e18ff */
[----:B------:R-:W1:Y:S02]  /*2270*/  SYNCS.PHASECHK.TRANS64.TRYWAIT P0, [UR5], R3 ;  /* 0x00000003ff0075a7 */ /* 0x000e640008001105 */
[----:B-1----:R-:W-:Y:S05]  /*2280*/  @!P0 BRA `(.L_x_36) ;  /* 0x0000003c008c8947 */ /* 0x002fea0003800000 */
.L_x_99:
[----:B------:R-:W-:-:S04]  /*2290*/  UIADD3 UR6, UPT, UPT, UR6, 0x1, URZ ;  /* 0x0000000106067890 */ /* 0x000fc8000fffe0ff */
[----:B------:R-:W-:-:S04]  /*22a0*/  UISETP.NE.AND UP0, UPT, UR6, 0x3, UPT ;  /* 0x000000030600788c */ /* 0x000fc8000bf05270 */
[----:B------:R-:W-:Y:S02]  /*22b0*/  USEL UR7, URZ, 0x1, UP0 ;  /* 0x00000001ff077887 */ /* 0x000fe40008000000 */
[----:B------:R-:W-:-:S04]  /*22c0*/  USEL UR6, UR6, URZ, UP0 ;  /* 0x000000ff06067287 */ /* 0x000fc80008000000 */
[----:B------:R-:W-:Y:S01]  /*22d0*/  ULEA UR5, UR6, UR4, 0x3 ;  /* 0x0000000406057291 */ /* 0x000fe2000f8e18ff */
[----:B------:R-:W-:-:S04]  /*22e0*/  LOP3.LUT R15, R15, UR7, RZ, 0x3c, !PT ;  /* 0x000000070f0f7c12 */ /* 0x000fc8000f8e3cff */
[----:B-1----:R-:W-:-:S04]  /*22f0*/  SHF.L.U32 R3, R15, 0x1f, RZ ;  /* 0x0000001f0f037819 */ /* 0x002fc800000006ff */
[----:B------:R-:W1:Y:S02]  /*2300*/  SYNCS.PHASECHK.TRANS64.TRYWAIT P0, [UR5], R3 ;  /* 0x00000003ff0075a7 */ /* 0x000e640008001105 */
[----:B-1----:R-:W-:Y:S05]  /*2310*/  @!P0 BRA `(.L_x_37) ;  /* 0x0000003c00808947 */ /* 0x002fea0003800000 */
.L_x_101:
[----:B------:R-:W-:-:S04]  /*2320*/  UIADD3 UR6, UPT, UPT, UR6, 0x1, URZ ;  /* 0x0000000106067890 */ /* 0x000fc8000fffe0ff */
[----:B------:R-:W-:-:S04]  /*2330*/  UISETP.NE.AND UP0, UPT, UR6, 0x3, UPT ;  /* 0x000000030600788c */ /* 0x000fc8000bf05270 */
[----:B------:R-:W-:Y:S02]  /*2340*/  USEL UR5, URZ, 0x1, UP0 ;  /* 0x00000001ff057887 */ /* 0x000fe40008000000 */
[----:B------:R-:W-:-:S04]  /*2350*/  USEL UR6, UR6, URZ, UP0 ;  /* 0x000000ff06067287 */ /* 0x000fc80008000000 */
[----:B------:R-:W-:Y:S01]  /*2360*/  ULEA UR6, UR6, UR4, 0x3 ;  /* 0x0000000406067291 */ /* 0x000fe2000f8e18ff */
[----:B-1----:R-:W-:-:S04]  /*2370*/  LOP3.LUT R3, R15, UR5, RZ, 0x3c, !PT ;  /* 0x000000050f037c12 */ /* 0x002fc8000f8e3cff */
[----:B------:R-:W-:Y:S01]  /*2380*/  SHF.L.U32 R3, R3, 0x1f, RZ ;  /* 0x0000001f03037819 */ /* 0x000fe200000006ff */
[----:B----4-:R-:W-:-:S07]  /*2390*/  IMAD.U32 R0, RZ, RZ, UR6 ;  /* 0x00000006ff007e24 */ /* 0x010fce000f8e00ff */
.L_x_38:
[----:B-1----:R1:W2:Y:S02]  /*23a0*/  SYNCS.PHASECHK.TRANS64.TRYWAIT P0, [R0+URZ], R3 ;  /* 0x00000003000075a7 */ /* 0x0022a400080011ff */
[----:B--2---:R-:W-:Y:S05]  /*23b0*/  @!P0 NANOSLEEP.SYNCS 0x989680 ;  /* 0x009896800000895d */ /* 0x004fea0003900000 */
[----:B------:R-:W2:Y:S02]  /*23c0*/  @!P0 SYNCS.PHASECHK.TRANS64 P0, [R0+URZ], R3 ;  /* 0x00000003000085a7 */ /* 0x000ea400080010ff */
[----:B--2---:R-:W-:Y:S05]  /*23d0*/  @P0 EXIT ;  /* 0x000000000000094d */ /* 0x004fea0003800000 */
[----:B------:R-:W-:Y:S05]  /*23e0*/  BRA `(.L_x_38) ;  /* 0xfffffffc00ec7947 */ /* 0x000fea000383ffff */
.L_x_17:
[----:B------:R-:W-:-:S04]  /*23f0*/  UISETP.NE.AND UP1, UPT, UR37, URZ, UPT ;  /* 0x000000ff2500728c */ /* 0x000fc8000bf25270 */
[----:B------:R-:W-:-:S09]  /*2400*/  UISETP.NE.OR UP1, UPT, UR8, 0x1, UP1 ;  /* 0x000000010800788c */ /* 0x000fd20008f25670 */
[----:B------:R-:W-:Y:S05]  /*2410*/  BRA.U UP1, `(.L_x_39) ;  /* 0x0000000501487547 */ /* 0x000fea000b800000 */
[----:B------:R-:W-:Y:S01]  /*2420*/  ISETP.NE.AND P2, PT, R2, RZ, PT ;  /* 0x000000ff0200720c */ /* 0x000fe20003f45270 */
[----:B------:R-:W-:Y:S01]  /*2430*/  IMAD.MOV.U32 R12, RZ, RZ, 0x1 ;  /* 0x00000001ff0c7424 */ /* 0x000fe200078e00ff */
[----:B------:R-:W-:Y:S02]  /*2440*/  CS2R R10, SRZ ;  /* 0x00000000000a7805 */ /* 0x000fe4000001ff00 */
[----:B------:R-:W-:Y:S01]  /*2450*/  CS2R R8, SRZ ;  /* 0x0000000000087805 */ /* 0x000fe2000001ff00 */
[----:B------:R-:W-:Y:S01]  /*2460*/  UMOV UR4, 0x400 ;  /* 0x0000040000047882 */ /* 0x000fe20000000000 */
[----:B------:R-:W-:Y:S01]  /*2470*/  UMOV UR6, URZ ;  /* 0x000000ff00067c82 */ /* 0x000fe20008000000 */
[----:B------:R-:W-:-:S12]  /*2480*/  ULEA UR37, UR37, UR4, 0x18 ;  /* 0x0000000425257291 */ /* 0x000fd8000f8ec0ff */
.L_x_43:
[----:B------:R-:W-:Y:S02]  /*2490*/  LEA R0, R8, UR37, 0x3 ;  /* 0x0000002508007c11 */ /* 0x000fe4000f8e18ff */
[----:B------:R-:W-:-:S03]  /*24a0*/  SHF.L.U32 R5, R9, 0x1f, RZ ;  /* 0x0000001f09057819 */ /* 0x000fc600000006ff */
[----:B------:R-:W-:Y:S01]  /*24b0*/  VIADD R4, R0, 0xc0 ;  /* 0x000000c000047836 */ /* 0x000fe20000000000 */
[----:B------:R-:W1:Y:S02]  /*24c0*/  SYNCS.PHASECHK.TRANS64.TRYWAIT P0, [R0+URZ+0xb0], R5 ;  /* 0x0000b005000075a7 */ /* 0x000e6400080011ff */
[----:B-1----:R-:W-:Y:S05]  /*24d0*/  @!P0 BRA `(.L_x_40) ;  /* 0x0000003c00288947 */ /* 0x002fea0003800000 */
.L_x_102:
[----:B------:R-:W-:Y:S01]  /*24e0*/  ULEA UR5, UR6, UR37, 0x3 ;  /* 0x0000002506057291 */ /* 0x000fe2000f8e18ff */
[----:B------:R-:W-:Y:S02]  /*24f0*/  PRMT R4, RZ, 0x654, R4 ;  /* 0x00000654ff047816 */ /* 0x000fe40000000004 */
[----:B-1----:R-:W-:Y:S01]  /*2500*/  SHF.L.U32 R5, R12, 0x1f, RZ ;  /* 0x0000001f0c057819 */ /* 0x002fe200000006ff */
[----:B------:R-:W-:Y:S01]  /*2510*/  UIADD3 UR4, UPT, UPT, UR5, 0x50, URZ ;  /* 0x0000005005047890 */ /* 0x000fe2000fffe0ff */
[----:B------:R1:W-:Y:S05]  /*2520*/  SYNCS.ARRIVE.TRANS64.RED.A1T0 RZ, [R4+URZ], RZ ;  /* 0x000000ff04ff79a7 */ /* 0x0003ea00081004ff */
[----:B------:R-:W-:Y:S01]  /*2530*/  IMAD.U32 R7, RZ, RZ, UR4 ;  /* 0x00000004ff077e24 */ /* 0x000fe2000f8e00ff */
[----:B------:R-:W2:Y:S04]  /*2540*/  SYNCS.PHASECHK.TRANS64.TRYWAIT P0, [UR5+0x60], R5 ;  /* 0x00006005ff0075a7 */ /* 0x000ea80008001105 */
[----:B------:R-:W-:Y:S01]  /*2550*/  PRMT R6, R2, 0x654, R7 ;  /* 0x0000065402067816 */ /* 0x000fe20000000007 */
[----:B-1----:R-:W-:Y:S01]  /*2560*/  @!P2 IMAD.MOV.U32 R4, RZ, RZ, 0x10 ;  /* 0x00000010ff04a424 */ /* 0x002fe200078e00ff */
[----:B--2---:R-:W-:Y:S06]  /*2570*/  @!P0 BRA `(.L_x_41) ;  /* 0x0000003c00148947 */ /* 0x004fec0003800000 */
.L_x_104:
[----:B------:R-:W-:Y:S01]  /*2580*/  ULEA UR4, UR6, UR37, 0x4 ;  /* 0x0000002506047291 */ /* 0x000fe2000f8e20ff */
[----:B------:R-:W-:Y:S01]  /*2590*/  SEL R3, R6, R3, !P2 ;  /* 0x0000000306037207 */ /* 0x000fe20005000000 */
[----:B------:R-:W-:Y:S01]  /*25a0*/  UIADD3 UR5, UPT, UPT, UR5, 0x50, URZ ;  /* 0x0000005005057890 */ /* 0x000fe2000fffe0ff */
[----:B-1----:R-:W-:Y:S01]  /*25b0*/  LEA R0, R11, UR37, 0x3 ;  /* 0x000000250b007c11 */ /* 0x002fe2000f8e18ff */
[----:B------:R-:W-:Y:S01]  /*25c0*/  UIADD3 UR4, UPT, UPT, UR4, 0xe0, URZ ;  /* 0x000000e004047890 */ /* 0x000fe2000fffe0ff */
[----:B------:R-:W-:Y:S01]  /*25d0*/  SHF.L.U32 R5, R10, 0x1f, RZ ;  /* 0x0000001f0a057819 */ /* 0x000fe200000006ff */
[----:B------:R1:W-:Y:S01]  /*25e0*/  @!P2 SYNCS.ARRIVE.TRANS64.RED RZ, [R3+URZ], R4 ;  /* 0x0000000403ffa9a7 */ /* 0x0003e200080004ff */
[----:B------:R-:W-:Y:S01]  /*25f0*/  UIADD3 UR6, UPT, UPT, UR6, 0x1, URZ ;  /* 0x0000000106067890 */ /* 0x000fe2000fffe0ff */
[----:B------:R-:W-:-:S03]  /*2600*/  VIADD R8, R8, 0x1 ;  /* 0x0000000108087836 */ /* 0x000fc60000000000 */
[----:B------:R-:W-:Y:S02]  /*2610*/  UISETP.NE.AND UP0, UPT, UR6, 0x2, UPT ;  /* 0x000000020600788c */ /* 0x000fe4000bf05270 */
[----:B------:R-:W-:Y:S06]  /*2620*/  UGETNEXTWORKID.BROADCAST [UR4], [UR5] ;  /* 0x00000000040073ca */ /* 0x000fec0008000100 */
[----:B------:R-:W-:Y:S01]  /*2630*/  USEL UR4, URZ, 0x1, UP0 ;  /* 0x00000001ff047887 */ /* 0x000fe20008000000 */
[----:B------:R-:W-:Y:S01]  /*2640*/  ISETP.NE.AND P0, PT, R8, 0x2, PT ;  /* 0x000000020800780c */ /* 0x000fe20003f05270 */
[----:B------:R-:W-:Y:S01]  /*2650*/  USEL UR6, UR6, URZ, UP0 ;  /* 0x000000ff06067287 */ /* 0x000fe20008000000 */
[----:B------:R-:W2:Y:S03]  /*2660*/  SYNCS.PHASECHK.TRANS64.TRYWAIT P1, [R0+URZ+0x50], R5 ;  /* 0x00005005000075a7 */ /* 0x000ea600080211ff */
[----:B------:R-:W-:Y:S01]  /*2670*/  LOP3.LUT R12, R12, UR4, RZ, 0x3c, !PT ;  /* 0x000000040c0c7c12 */ /* 0x000fe2000f8e3cff */
[----:B-12---:R-:W-:Y:S07]  /*2680*/  @!P1 BRA `(.L_x_42) ;  /* 0x0000003800e89947 */ /* 0x006fee0003800000 */
.L_x_105:
[C---:B------:R-:W-:Y:S01]  /*2690*/  LEA R4, R11.reuse, UR37, 0x4 ;  /* 0x000000250b047c11 */ /* 0x040fe2000f8e20ff */
[----:B-1----:R-:W-:Y:S01]  /*26a0*/  VIADD R0, R0, 0x60 ;  /* 0x0000006000007836 */ /* 0x002fe20000000000 */
[----:B------:R-:W-:Y:S01]  /*26b0*/  SEL R8, R8, RZ, P0 ;  /* 0x000000ff08087207 */ /* 0x000fe20000000000 */
[----:B------:R-:W-:-:S03]  /*26c0*/  VIADD R11, R11, 0x1 ;  /* 0x000000010b0b7836 */ /* 0x000fc60000000000 */
[----:B------:R-:W1:Y:S01]  /*26d0*/  LDS.128 R4, [R4+0xe0] ;  /* 0x0000e00004047984 */ /* 0x000e620000000c00 */
[----:B------:R-:W-:Y:S02]  /*26e0*/  PRMT R0, RZ, 0x654, R0 ;  /* 0x00000654ff007816 */ /* 0x000fe40000000000 */
[C---:B------:R-:W-:Y:S01]  /*26f0*/  ISETP.NE.AND P1, PT, R11.reuse, 0x2, PT ;  /* 0x000000020b00780c */ /* 0x040fe20003f25270 */
[----:B------:R-:W-:Y:S01]  /*2700*/  @!PT LDS RZ, [RZ] ;  /* 0x00000000fffff984 */ /* 0x000fe20000000800 */
[----:B------:R-:W-:Y:S01]  /*2710*/  @!PT LDS RZ, [RZ] ;  /* 0x00000000fffff984 */ /* 0x000fe20000000800 */
[----:B------:R-:W-:Y:S01]  /*2720*/  @!PT LDS RZ, [RZ] ;  /* 0x00000000fffff984 */ /* 0x000fe20000000800 */
[----:B------:R-:W-:Y:S01]  /*2730*/  @!PT LDS RZ, [RZ] ;  /* 0x00000000fffff984 */ /* 0x000fe20000000800 */
[----:B------:R2:W-:Y:S06]  /*2740*/  MEMBAR.ALL.CTA ;  /* 0x0000000000007992 */ /* 0x0005ec0000008000 */
[----:B--2---:R-:W2:Y:S01]  /*2750*/  FENCE.VIEW.ASYNC.S ;  /* 0x00000000000073c6 */ /* 0x004ea20000000000 */
[----:B------:R-:W-:Y:S01]  /*2760*/  SEL R11, R11, RZ, P1 ;  /* 0x000000ff0b0b7207 */ /* 0x000fe20000800000 */
[----:B--2---:R2:W-:Y:S01]  /*2770*/  SYNCS.ARRIVE.TRANS64.RED.A1T0 RZ, [R0+URZ], RZ ;  /* 0x000000ff00ff79a7 */ /* 0x0045e200081004ff */
[----:B-1----:R-:W-:-:S02]  /*2780*/  LOP3.LUT P3, RZ, R6, 0x1, RZ, 0xc0, !PT ;  /* 0x0000000106ff7812 */ /* 0x002fc4000786c0ff */
[----:B------:R-:W-:-:S04]  /*2790*/  SEL R5, RZ, 0x1, P1 ;  /* 0x00000001ff057807 */ /* 0x000fc80000800000 */
[----:B------:R-:W-:Y:S02]  /*27a0*/  LOP3.LUT R10, R10, R5, RZ, 0x3c, !PT ;  /* 0x000000050a0a7212 */ /* 0x000fe400078e3cff */
[----:B--2---:R-:W-:-:S04]  /*27b0*/  SEL R0, RZ, 0x1, P0 ;  /* 0x00000001ff007807 */ /* 0x004fc80000000000 */
[----:B------:R-:W-:Y:S01]  /*27c0*/  LOP3.LUT R9, R9, R0, RZ, 0x3c, !PT ;  /* 0x0000000009097212 */ /* 0x000fe200078e3cff */
[----:B------:R-:W-:Y:S06]  /*27d0*/  @P3 BRA `(.L_x_43) ;  /* 0xfffffffc002c3947 */ /* 0x000fec000383ffff */
[----:B------:R-:W-:Y:S01]  /*27e0*/  ULEA UR5, UR6, UR37, 0x3 ;  /* 0x0000002506057291 */ /* 0x000fe2000f8e18ff */
[----:B------:R-:W-:-:S08]  /*27f0*/  SHF.L.U32 R3, R12, 0x1f, RZ ;  /* 0x0000001f0c037819 */ /* 0x000fd000000006ff */
[----:B------:R-:W1:Y:S02]  /*2800*/  SYNCS.PHASECHK.TRANS64 P0, [UR5+0x60], R3 ;  /* 0x00006003ff0075a7 */ /* 0x000e640008001005 */
[----:B-1----:R-:W-:Y:S05]  /*2810*/  @P0 BRA `(.L_x_44) ;  /* 0x0000000000080947 */ /* 0x002fea0003800000 */
[----:B------:R-:W1:Y:S02]  /*2820*/  SYNCS.PHASECHK.TRANS64.TRYWAIT P0, [UR5+0x60], R3 ;  /* 0x00006003ff0075a7 */ /* 0x000e640008001105 */
[----:B-1----:R-:W-:Y:S05]  /*2830*/  @!P0 BRA `(.L_x_45) ;  /* 0x0000003800908947 */ /* 0x002fea0003800000 */
.L_x_44:
[----:B------:R-:W-:-:S04]  /*2840*/  UIADD3 UR4, UPT, UPT, UR6, 0x1, URZ ;  /* 0x0000000106047890 */ /* 0x000fc8000fffe0ff */
[----:B------:R-:W-:-:S04]  /*2850*/  UISETP.NE.AND UP0, UPT, UR4, 0x2, UPT ;  /* 0x000000020400788c */ /* 0x000fc8000bf05270 */
[----:B------:R-:W-:Y:S02]  /*2860*/  USEL UR7, URZ, 0x1, UP0 ;  /* 0x00000001ff077887 */ /* 0x000fe40008000000 */
[----:B------:R-:W-:-:S04]  /*2870*/  USEL UR4, UR4, URZ, UP0 ;  /* 0x000000ff04047287 */ /* 0x000fc80008000000 */
[----:B------:R-:W-:Y:S01]  /*2880*/  ULEA UR4, UR4, UR37, 0x3 ;  /* 0x0000002504047291 */ /* 0x000fe2000f8e18ff */
[----:B-1----:R-:W-:-:S04]  /*2890*/  LOP3.LUT R3, R12, UR7, RZ, 0x3c, !PT ;  /* 0x000000070c037c12 */ /* 0x002fc8000f8e3cff */
[----:B------:R-:W-:-:S04]  /*28a0*/  SHF.L.U32 R0, R3, 0x1f, RZ ;  /* 0x0000001f03007819 */ /* 0x000fc800000006ff */
[----:B------:R-:W1:Y:S02]  /*28b0*/  SYNCS.PHASECHK.TRANS64 P0, [UR4+0x60], R0 ;  /* 0x00006000ff0075a7 */ /* 0x000e640008001004 */
[----:B-1----:R-:W-:Y:S05]  /*28c0*/  @P0 EXIT ;  /* 0x000000000000094d */ /* 0x002fea0003800000 */
[----:B------:R-:W-:Y:S02]  /*28d0*/  SHF.L.U32 R3, R3, 0x1f, RZ ;  /* 0x0000001f03037819 */ /* 0x000fe400000006ff */
[----:B------:R-:W-:-:S07]  /*28e0*/  MOV R0, UR4 ;  /* 0x0000000400007c02 */ /* 0x000fce0008000f00 */
.L_x_46:
[----:B-1----:R1:W2:Y:S02]  /*28f0*/  SYNCS.PHASECHK.TRANS64.TRYWAIT P0, [R0+URZ+0x60], R3 ;  /* 0x00006003000075a7 */ /* 0x0022a400080011ff */
[----:B--2---:R-:W-:Y:S05]  /*2900*/  @!P0 NANOSLEEP.SYNCS 0x989680 ;  /* 0x009896800000895d */ /* 0x004fea0003900000 */
[----:B------:R-:W2:Y:S02]  /*2910*/  @!P0 SYNCS.PHASECHK.TRANS64 P0, [R0+URZ+0x60], R3 ;  /* 0x00006003000085a7 */ /* 0x000ea400080010ff */
[----:B--2---:R-:W-:Y:S05]  /*2920*/  @P0 EXIT ;  /* 0x000000000000094d */ /* 0x004fea0003800000 */
[----:B------:R-:W-:Y:S05]  /*2930*/  BRA `(.L_x_46) ;  /* 0xfffffffc00ec7947 */ /* 0x000fea000383ffff */
.L_x_39:
[----:B------:R-:W-:-:S09]  /*2940*/  UISETP.NE.AND UP1, UPT, UR8, URZ, UPT ;  /* 0x000000ff0800728c */ /* 0x000fd2000bf25270 */
[----:B------:R-:W-:Y:S05]  /*2950*/  BRA.U UP1, `(.L_x_47) ;  /* 0x0000000d01787547 */ /* 0x000fea000b800000 */
[----:B------:R-:W-:Y:S01]  /*2960*/  UMOV UR4, 0x40 ;  /* 0x0000004000047882 */ /* 0x000fe20000000000 */
[----:B------:R-:W-:Y:S01]  /*2970*/  NOP ;  /* 0x0000000000007918 */ /* 0x000fe20000000000 */
[----:B------:R-:W-:Y:S01]  /*2980*/  ULEA UR4, UR37, UR4, 0x18 ;  /* 0x0000000425047291 */ /* 0x000fe2000f8ec0ff */
[----:B------:R-:W-:Y:S02]  /*2990*/  UMOV UR5, 0x400 ;  /* 0x0000040000057882 */ /* 0x000fe40000000000 */
[----:B------:R-:W-:-:S06]  /*29a0*/  ULEA UR37, UR37, UR5, 0x18 ;  /* 0x0000000525257291 */ /* 0x000fcc000f8ec0ff */
[----:B------:R-:W1:Y:S02]  /*29b0*/  LDS.U8 R0, [UR4+0x1c] ;  /* 0x00001c04ff007984 */ /* 0x000e640008000000 */
[----:B-1----:R-:W-:-:S13]  /*29c0*/  ISETP.NE.AND P0, PT, R0, RZ, PT ;  /* 0x000000ff0000720c */ /* 0x002fda0003f05270 */
[----:B------:R-:W-:Y:S05]  /*29d0*/  @P0 BRA `(.L_x_48) ;  /* 0x0000000000580947 */ /* 0x000fea0003800000 */
[----:B------:R-:W-:-:S13]  /*29e0*/  ELECT P0, URZ, PT ;  /* 0x0000000000ff782f */ /* 0x000fda0003800000 */
[----:B------:R-:W-:Y:S05]  /*29f0*/  @!P0 BRA `(.L_x_49) ;  /* 0x0000000000608947 */ /* 0x000fea0003800000 */
[----:B------:R-:W-:Y:S01]  /*2a00*/  UMOV UR5, 0x10 ;  /* 0x0000001000057882 */ /* 0x000fe20000000000 */
[----:B------:R-:W-:Y:S01]  /*2a10*/  HFMA2 R0, -RZ, RZ, 0, 5.9604644775390625e-08 ;  /* 0x00000001ff007431 */ /* 0x000fe200000001ff */
[----:B------:R-:W-:-:S03]  /*2a20*/  MOV R2, 0xffff ;  /* 0x0000ffff00027802 */ /* 0x000fc60000000f00 */
[----:B------:R-:W-:Y:S04]  /*2a30*/  DEPBAR.LE SB1, 0x36 ;  /* 0x00009d800000791a */ /* 0x000fe80000000000 */
[----:B------:R-:W1:Y:S02]  /*2a40*/  UTCATOMSWS.FIND_AND_SET.ALIGN UP0, UR5, UR5 ;  /* 0x00000005000575e3 */ /* 0x000e640008000800 */
[----:B-1----:R-:W-:Y:S01]  /*2a50*/  MOV R3, UR5 ;  /* 0x0000000500037c02 */ /* 0x002fe20008000f00 */
[----:B------:R-:W-:Y:S06]  /*2a60*/  BRA.U UP0, `(.L_x_50) ;  /* 0x0000000100187547 */ /* 0x000fec000b800000 */
.L_x_51:
[----:B------:R-:W-:Y:S05]  /*2a70*/  NANOSLEEP 0x64 ;  /* 0x000000640000795d */ /* 0x000fea0003800000 */
[----:B------:R-:W-:-:S05]  /*2a80*/  UMOV UR5, 0x10 ;  /* 0x0000001000057882 */ /* 0x000fca0000000000 */
[----:B------:R-:W-:Y:S04]  /*2a90*/  DEPBAR.LE SB1, 0x36 ;  /* 0x00009d800000791a */ /* 0x000fe80000000000 */
[----:B------:R-:W1:Y:S02]  /*2aa0*/  UTCATOMSWS.FIND_AND_SET.ALIGN UP0, UR5, UR5 ;  /* 0x00000005000575e3 */ /* 0x000e640008000800 */
[----:B-1----:R-:W-:Y:S01]  /*2ab0*/  MOV R3, UR5 ;  /* 0x0000000500037c02 */ /* 0x002fe20008000f00 */
[----:B------:R-:W-:Y:S05]  /*2ac0*/  BRA.U !UP0, `(.L_x_51) ;  /* 0xfffffffd08e87547 */ /* 0x000fea000b83ffff */
.L_x_50:
[-C--:B------:R-:W-:Y:S02]  /*2ad0*/  SHF.L.U32 R2, R2, R3.reuse, RZ ;  /* 0x0000000302027219 */ /* 0x080fe400000006ff */
[----:B------:R-:W-:Y:S01]  /*2ae0*/  SHF.L.U32 R0, R0, R3, RZ ;  /* 0x0000000300007219 */ /* 0x000fe200000006ff */
[----:B------:R-:W-:Y:S02]  /*2af0*/  IMAD.SHL.U32 R3, R3, 0x20, RZ ;  /* 0x0000002003037824 */ /* 0x000fe400078e00ff */
[----:B------:R1:W-:Y:S04]  /*2b00*/  ATOMS.OR RZ, [UR4+0x14], R2 ;  /* 0x00001402ffff798c */ /* 0x0003e8000b000004 */
[----:B------:R1:W-:Y:S04]  /*2b10*/  ATOMS.OR RZ, [UR4+0x18], R0 ;  /* 0x00001800ffff798c */ /* 0x0003e8000b000004 */
[----:B------:R1:W-:Y:S01]  /*2b20*/  STS [UR37+0x100], R3 ;  /* 0x00010003ff007988 */ /* 0x0003e20008000825 */
[----:B------:R-:W-:Y:S05]  /*2b30*/  BRA `(.L_x_49) ;  /* 0x0000000000107947 */ /* 0x000fea0003800000 */
.L_x_48:
[----:B------:R-:W-:Y:S02]  /*2b40*/  MOV R0, 0xffffffff ;  /* 0xffffffff00007802 */ /* 0x000fe40000000f00 */
[----:B------:R-:W-:-:S03]  /*2b50*/  MOV R2, 0x2b80 ;  /* 0x00002b8000027802 */ /* 0x000fc60000000f00 */
[----:B------:R1:W-:Y:S04]  /*2b60*/  STS [UR37+0x100], R0 ;  /* 0x00010000ff007988 */ /* 0x0003e80008000825 */
[----:B-1-3-5:R-:W-:Y:S05]  /*2b70*/  CALL.REL.NOINC `($__internal_1_$__cuda_sm10x_tcgen05_guardrail_trap_phase_invalid_during_alloc) ;  /* 0x0000003c000c7944 */ /* 0x02afea0003c00000 */
.L_x_49:
[----:B------:R-:W-:Y:S05]  /*2b80*/  WARPSYNC.ALL ;  /* 0x0000000000007948 */ /* 0x000fea0003800000 */
[----:B------:R-:W2:Y:S01]  /*2b90*/  S2UR UR6, SR_CgaCtaId ;  /* 0x00000000000679c3 */ /* 0x000ea20000008800 */
[----:B------:R-:W-:Y:S01]  /*2ba0*/  UMOV UR4, 0x400 ;  /* 0x0000040000047882 */ /* 0x000fe20000000000 */
[----:B------:R-:W-:-:S06]  /*2bb0*/  NOP ;  /* 0x0000000000007918 */ /* 0x000fcc0000000000 */
[----:B------:R-:W-:Y:S06]  /*2bc0*/  BAR.ARV 0x6, 0xa0 ;  /* 0x0182800000007b1d */ /* 0x000fec0000002000 */
[----:B------:R-:W4:Y:S01]  /*2bd0*/  LDCU UR7, c[0x0][0x38c] ;  /* 0x00007180ff0777ac */ /* 0x000f220008000800 */
[----:B------:R-:W-:Y:S01]  /*2be0*/  IMAD.MOV.U32 R11, RZ, RZ, 0x1 ;  /* 0x00000001ff0b7424 */ /* 0x000fe200078e00ff */
[----:B------:R-:W-:Y:S01]  /*2bf0*/  CS2R R8, SRZ ;  /* 0x0000000000087805 */ /* 0x000fe2000001ff00 */
[----:B------:R-:W-:Y:S01]  /*2c00*/  IMAD.MOV.U32 R10, RZ, RZ, RZ ;  /* 0x000000ffff0a7224 */ /* 0x000fe200078e00ff */
[----:B------:R-:W-:Y:S01]  /*2c10*/  UMOV UR18, URZ ;  /* 0x000000ff00127c82 */ /* 0x000fe20008000000 */
[----:B------:R-:W-:Y:S01]  /*2c20*/  UMOV UR17, URZ ;  /* 0x000000ff00117c82 */ /* 0x000fe20008000000 */
[----:B------:R-:W-:Y:S01]  /*2c30*/  UMOV UR20, 0x0 ;  /* 0x0000000000147882 */ /* 0x000fe20000000000 */
[----:B------:R-:W-:Y:S01]  /*2c40*/  UMOV UR21, 0x4100490 ;  /* 0x0410049000157882 */ /* 0x000fe20000000000 */
[----:B--2---:R-:W-:Y:S01]  /*2c50*/  ULEA UR6, UR6, UR4, 0x18 ;  /* 0x0000000406067291 */ /* 0x004fe2000f8ec0ff */
[----:B------:R-:W2:Y:S03]  /*2c60*/  LDCU UR4, c[0x0][0x38c] ;  /* 0x00007180ff0477ac */ /* 0x000ea60008000800 */
[----:B------:R-:W-:-:S02]  /*2c70*/  UIADD3 UR11, UPT, UPT, UR6, 0x2400, URZ ;  /* 0x00002400060b7890 */ /* 0x000fc4000fffe0ff */
[----:B----4-:R-:W-:-:S03]  /*2c80*/  UIADD3 UR7, UPT, UPT, UR7, 0x1f, URZ ;  /* 0x0000001f07077890 */ /* 0x010fc6000fffe0ff */
[----:B-1----:R-:W1:Y:S01]  /*2c90*/  LDS R0, [UR6+0x100] ;  /* 0x00010006ff007984 */ /* 0x002e620008000800 */
[----:B------:R-:W-:Y:S02]  /*2ca0*/  UIADD3 UR12, UPT, UPT, UR6, 0x3c00, URZ ;  /* 0x00003c00060c7890 */ /* 0x000fe4000fffe0ff */
[----:B------:R-:W-:Y:S02]  /*2cb0*/  USHF.R.S32.HI UR5, URZ, 0x1f, UR7 ;  /* 0x0000001fff057899 */ /* 0x000fe40008011407 */
[----:B------:R-:W-:Y:S02]  /*2cc0*/  USHF.R.U32.HI UR11, URZ, 0x4, UR11 ;  /* 0x00000004ff0b7899 */ /* 0x000fe4000801160b */
[----:B------:R-:W-:Y:S02]  /*2cd0*/  ULEA.HI UR5, UR5, UR7, URZ, 0x5 ;  /* 0x0000000705057291 */ /* 0x000fe4000f8f28ff */
[----:B------:R-:W-:Y:S02]  /*2ce0*/  USHF.R.U32.HI UR12, URZ, 0x4, UR12 ;  /* 0x00000004ff0c7899 */ /* 0x000fe4000801160c */
[----:B------:R-:W-:-:S02]  /*2cf0*/  USHF.R.S32.HI UR5, URZ, 0x5, UR5 ;  /* 0x00000005ff057899 */ /* 0x000fc40008011405 */
[----:B------:R-:W-:Y:S02]  /*2d00*/  ULOP3.LUT UR11, UR11, 0x3fff, URZ, 0xc0, !UPT ;  /* 0x00003fff0b0b7892 */ /* 0x000fe4000f8ec0ff */
[----:B------:R-:W-:Y:S02]  /*2d10*/  UISETP.LT.AND UP0, UPT, UR5, 0x1, UPT ;  /* 0x000000010500788c */ /* 0x000fe4000bf01270 */
[----:B------:R-:W-:Y:S02]  /*2d20*/  ULOP3.LUT UR12, UR12, 0x3fff, URZ, 0xc0, !UPT ;  /* 0x00003fff0c0c7892 */ /* 0x000fe4000f8ec0ff */
[----:B------:R-:W-:Y:S02]  /*2d30*/  USEL UR10, UR5, 0x1, !UP0 ;  /* 0x00000001050a7887 */ /* 0x000fe4000c000000 */
[----:B------:R-:W-:Y:S02]  /*2d40*/  ULOP3.LUT UR11, UR11, 0x10000, URZ, 0xfc, !UPT ;  /* 0x000100000b0b7892 */ /* 0x000fe4000f8efcff */
[----:B------:R-:W-:-:S02]  /*2d50*/  ULOP3.LUT UR12, UR12, 0x10000, URZ, 0xfc, !UPT ;  /* 0x000100000c0c7892 */ /* 0x000fc4000f8efcff */
[----:B------:R-:W-:Y:S02]  /*2d60*/  UIADD3 UR10, UPT, UPT, -UR10, URZ, URZ ;  /* 0x000000ff0a0a7290 */ /* 0x000fe4000fffe1ff */
[----:B--2---:R-:W-:Y:S01]  /*2d70*/  UISETP.GE.AND UP3, UPT, UR4, 0x1, UPT ;  /* 0x000000010400788c */ /* 0x004fe2000bf66270 */
[----:B-1----:R-:W-:-:S15]  /*2d80*/  R2UR UR19, R0 ;  /* 0x00000000001372ca */ /* 0x002fde00000e0000 */
.L_x_58:
[----:B------:R-:W-:Y:S02]  /*2d90*/  LEA R0, R10, UR6, 0x3 ;  /* 0x000000060a007c11 */ /* 0x000fe4000f8e18ff */
[----:B------:R-:W-:Y:S02]  /*2da0*/  SHF.L.U32 R5, R9, 0x1f, RZ ;  /* 0x0000001f09057819 */ /* 0x000fe400000006ff */
[----:B------:R-:W-:Y:S01]  /*2db0*/  PLOP3.LUT P0, PT, PT, PT, UP3, 0x80, 0x8 ;  /* 0x000000000008781c */ /* 0x000fe20003f0f038 */
[----:B------:R-:W-:Y:S01]  /*2dc0*/  VIADD R3, R0, 0x60 ;  /* 0x0000006000037836 */ /* 0x000fe20000000000 */
[----:B-1----:R-:W1:Y:S02]  /*2dd0*/  SYNCS.PHASECHK.TRANS64.TRYWAIT P1, [R0+URZ+0x50], R5 ;  /* 0x00005005000075a7 */ /* 0x002e6400080211ff */
[----:B-1--4-:R-:W-:Y:S09]  /*2de0*/  @!P1 BRA `(.L_x_52) ;  /* 0x00000034003c9947 */ /* 0x012ff20003800000 */
.L_x_107:
[----:B------:R-:W-:Y:S01]  /*2df0*/  LEA R4, R10, UR6, 0x4 ;  /* 0x000000060a047c11 */ /* 0x000fe2000f8e20ff */
[----:B------:R-:W-:Y:S01]  /*2e00*/  @UP3 ULEA UR4, UR17, UR6, 0x3 ;  /* 0x0000000611043291 */ /* 0x000fe2000f8e18ff */
[----:B------:R-:W-:Y:S01]  /*2e10*/  PLOP3.LUT P2, PT, PT, PT, PT, 0x80, 0x8 ;  /* 0x000000000008781c */ /* 0x000fe20003f4f070 */
[----:B------:R-:W-:Y:S01]  /*2e20*/  ULEA UR9, UR18, UR6, 0x3 ;  /* 0x0000000612097291 */ /* 0x000fe2000f8e18ff */
[----:B------:R-:W-:Y:S02]  /*2e30*/  PRMT R3, RZ, 0x654, R3 ;  /* 0x00000654ff037816 */ /* 0x000fe40000000003 */
[----:B-1----:R-:W1:Y:S01]  /*2e40*/  LDS.128 R4, [R4+0xe0] ;  /* 0x0000e00004047984 */ /* 0x002e620000000c00 */
[----:B------:R-:W-:Y:S02]  /*2e50*/  @P0 SHF.L.U32 R2, R8, 0x1f, RZ ;  /* 0x0000001f08020819 */ /* 0x000fe400000006ff */
[----:B------:R-:W-:Y:S01]  /*2e60*/  SHF.L.U32 R0, R11, 0x1f, RZ ;  /* 0x0000001f0b007819 */ /* 0x000fe200000006ff */
[----:B------:R-:W-:Y:S01]  /*2e70*/  @!PT LDS RZ, [RZ] ;  /* 0x00000000fffff984 */ /* 0x000fe20000000800 */
[----:B------:R-:W-:Y:S01]  /*2e80*/  @!PT LDS RZ, [RZ] ;  /* 0x00000000fffff984 */ /* 0x000fe20000000800 */
[----:B------:R-:W-:Y:S01]  /*2e90*/  @!PT LDS RZ, [RZ] ;  /* 0x00000000fffff984 */ /* 0x000fe20000000800 */
[----:B------:R-:W-:Y:S01]  /*2ea0*/  @!PT LDS RZ, [RZ] ;  /* 0x00000000fffff984 */ /* 0x000fe20000000800 */
[----:B------:R2:W-:Y:S06]  /*2eb0*/  MEMBAR.ALL.CTA ;  /* 0x0000000000007992 */ /* 0x0005ec0000008000 */
[----:B--2---:R-:W2:Y:S02]  /*2ec0*/  FENCE.VIEW.ASYNC.S ;  /* 0x00000000000073c6 */ /* 0x004ea40000000000 */
[----:B--2---:R2:W-:Y:S01]  /*2ed0*/  SYNCS.ARRIVE.TRANS64.RED.A1T0 RZ, [R3+URZ], RZ ;  /* 0x000000ff03ff79a7 */ /* 0x0045e200081004ff */
[----:B------:R2:W4:Y:S01]  /*2ee0*/  @P0 SYNCS.PHASECHK.TRANS64.TRYWAIT P2, [UR4], R2 ;  /* 0x00000002ff0005a7 */ /* 0x0005220008041104 */
[----:B-1----:R-:W-:Y:S01]  /*2ef0*/  LOP3.LUT P1, RZ, R6, 0x1, RZ, 0xc0, !PT ;  /* 0x0000000106ff7812 */ /* 0x002fe2000782c0ff */
[----:B------:R-:W1:Y:S02]  /*2f00*/  SYNCS.PHASECHK.TRANS64.TRYWAIT P0, [UR9+0x90], R0 ;  /* 0x00009000ff0075a7 */ /* 0x000e640008001109 */
[----:B-12-4-:R-:W-:Y:S10]  /*2f10*/  @!P0 BRA `(.L_x_53) ;  /* 0x0000003400048947 */ /* 0x016ff40003800000 */
.L_x_109:
[----:B------:R-:W-:Y:S01]  /*2f20*/  IADD3 R10, PT, PT, R10, 0x1, RZ ;  /* 0x000000010a0a7810 */ /* 0x000fe20007ffe0ff */
[----:B------:R-:W-:Y:S06]  /*2f30*/  BRA.U !UP3, `(.L_x_54) ;  /* 0x000000010ba07547 */ /* 0x000fec000b800000 */
[----:B------:R-:W-:Y:S02]  /*2f40*/  ULEA.HI UR8, UR18, UR18, URZ, 0x1 ;  /* 0x0000001212087291 */ /* 0x000fe4000f8f08ff */
[----:B------:R-:W-:Y:S02]  /*2f50*/  UPLOP3.LUT UP4, UPT, UPT, UPT, UPT, 0x40, 0x4 ;  /* 0x000000000004789c */ /* 0x000fe40003f8e870 */
[----:B------:R-:W-:Y:S02]  /*2f60*/  USHF.L.U32 UR4, UR8, 0x5, URZ ;  /* 0x0000000508047899 */ /* 0x000fe400080006ff */
[----:B------:R-:W-:Y:S02]  /*2f70*/  ULOP3.LUT UR8, UR8, 0xffe, URZ, 0xc0, !UPT ;  /* 0x00000ffe08087892 */ /* 0x000fe4000f8ec0ff */
[----:B------:R-:W-:Y:S02]  /*2f80*/  ULOP3.LUT UR4, UR4, 0xffffffc0, URZ, 0xc0, !UPT ;  /* 0xffffffc004047892 */ /* 0x000fe4000f8ec0ff */
[----:B------:R-:W-:-:S02]  /*2f90*/  UIADD3 UR8, UPT, UPT, -UR8, UR18, URZ ;  /* 0x0000001208087290 */ /* 0x000fc4000fffe1ff */
[----:B------:R-:W-:Y:S01]  /*2fa0*/  UIADD3 UR4, UPT, UPT, UR19, UR4, URZ ;  /* 0x0000000413047290 */ /* 0x000fe2000fffe0ff */
[----:B------:R-:W-:Y:S01]  /*2fb0*/  UMOV UR16, UR10 ;  /* 0x0000000a00107c82 */ /* 0x000fe20008000000 */
[----:B------:R-:W-:Y:S02]  /*2fc0*/  UMOV UR15, UR5 ;  /* 0x00000005000f7c82 */ /* 0x000fe40008000000 */
[----:B------:R-:W-:Y:S01]  /*2fd0*/  ULEA UR8, UR8, UR4, 0x14 ;  /* 0x0000000408087291 */ /* 0x000fe2000f8ea0ff */
[----:B------:R-:W-:-:S11]  /*2fe0*/  UMOV UR14, UR17 ;  /* 0x00000011000e7c82 */ /* 0x000fd60008000000 */
.L_x_57:
[----:B------:R-:W-:Y:S02]  /*2ff0*/  UIADD3 UR16, UPT, UPT, UR16, 0x1, URZ ;  /* 0x0000000110107890 */ /* 0x000fe4000fffe0ff */
[----:B--2---:R-:W-:Y:S02]  /*3000*/  ULEA UR7, UR14, UR6, 0x3 ;  /* 0x000000060e077291 */ /* 0x004fe4000f8e18ff */
[----:B------:R-:W-:Y:S01]  /*3010*/  UISETP.NE.AND UP0, UPT, UR16, URZ, UPT ;  /* 0x000000ff1000728c */ /* 0x000fe2000bf05270 */
[----:B----4-:R-:W-:Y:S10]  /*3020*/  @P2 BRA `(.L_x_55) ;  /* 0x00000000000c2947 */ /* 0x010ff40003800000 */
[----:B-1----:R-:W-:Y:S04]  /*3030*/  SHF.L.U32 R3, R8, 0x1f, RZ ;  /* 0x0000001f08037819 */ /* 0x002fe800000006ff */
[----:B------:R-:W1:Y:S02]  /*3040*/  SYNCS.PHASECHK.TRANS64.TRYWAIT P0, [UR7], R3 ;  /* 0x00000003ff0075a7 */ /* 0x000e640008001107 */
[----:B-1----:R-:W-:Y:S05]  /*3050*/  @!P0 BRA `(.L_x_56) ;  /* 0x0000003000cc8947 */ /* 0x002fea0003800000 */
.L_x_55:
[----:B------:R-:W-:Y:S01]  /*3060*/  UISETP.NE.AND UP1, UPT, UR15, 0x1, UPT ;  /* 0x000000010f00788c */ /* 0x000fe2000bf25270 */
[----:B------:R-:W-:Y:S01]  /*3070*/  PLOP3.LUT P2, PT, PT, PT, PT, 0x80, 0x8 ;  /* 0x000000000008781c */ /* 0x000fe20003f4f070 */
[----:B------:R-:W-:Y:S02]  /*3080*/  UIADD3 UR17, UPT, UPT, UR14, 0x1, URZ ;  /* 0x000000010e117890 */ /* 0x000fe4000fffe0ff */
[----:B------:R-:W-:Y:S02]  /*3090*/  ULEA UR22, UR14, UR12, 0x7 ;  /* 0x0000000c0e167291 */ /* 0x000fe4000f8e38ff */
[----:B------:R-:W-:Y:S01]  /*30a0*/  UISETP.NE.AND UP2, UPT, UR17, 0x3, UPT ;  /* 0x000000031100788c */ /* 0x000fe2000bf45270 */
[----:B------:R-:W-:Y:S01]  /*30b0*/  PLOP3.LUT P0, PT, PT, PT, UP1, 0x80, 0x8 ;  /* 0x000000000008781c */ /* 0x000fe20003f0f018 */
[----:B------:R-:W-:Y:S02]  /*30c0*/  ULEA UR24, UR14, UR11, 0x7 ;  /* 0x0000000b0e187291 */ /* 0x000fe4000f8e38ff */
[----:B------:R-:W-:Y:S02]  /*30d0*/  USEL UR13, URZ, 0x1, UP2 ;  /* 0x00000001ff0d7887 */ /* 0x000fe40009000000 */
[----:B------:R-:W-:Y:S02]  /*30e0*/  USEL UR17, UR17, URZ, UP2 ;  /* 0x000000ff11117287 */ /* 0x000fe40009000000 */
[----:B------:R-:W-:Y:S02]  /*30f0*/  UIADD3 UR7, UPT, UPT, UR7, 0x18, URZ ;  /* 0x0000001807077890 */ /* 0x000fe4000fffe0ff */
[----:B------:R-:W-:Y:S01]  /*3100*/  @UP1 ULEA UR4, UR17, UR6, 0x3 ;  /* 0x0000000611041291 */ /* 0x000fe2000f8e18ff */
[----:B------:R-:W-:Y:S01]  /*3110*/  LOP3.LUT R8, R8, UR13, RZ, 0x3c, !PT ;  /* 0x0000000d08087c12 */ /* 0x000fe2000f8e3cff */
[----:B------:R-:W-:Y:S01]  /*3120*/  UMOV UR23, 0xc0004010 ;  /* 0xc000401000177882 */ /* 0x000fe20000000000 */
[----:B------:R-:W-:Y:S01]  /*3130*/  UMOV UR25, 0xc0004010 ;  /* 0xc000401000197882 */ /* 0x000fe20000000000 */
[----:B------:R-:W-:Y:S01]  /*3140*/  UIADD3 UR15, UPT, UPT, UR15, -0x1, URZ ;  /* 0xffffffff0f0f7890 */ /* 0x000fe2000fffe0ff */
[----:B-1----:R-:W-:Y:S01]  /*3150*/  @P0 SHF.L.U32 R0, R8, 0x1f, RZ ;  /* 0x0000001f08000819 */ /* 0x002fe200000006ff */
[----:B------:R-:W-:Y:S03]  /*3160*/  UMOV UR14, UR17 ;  /* 0x00000011000e7c82 */ /* 0x000fe60008000000 */
[----:B------:R2:W4:Y:S01]  /*3170*/  @P0 SYNCS.PHASECHK.TRANS64.TRYWAIT P2, [UR4], R0 ;  /* 0x00000000ff0005a7 */ /* 0x0005220008041104 */
[----:B------:R2:W-:Y:S01]  /*3180*/  UTCQMMA gdesc[UR24], gdesc[UR22], tmem[UR8], tmem[UR20], idesc[UR21], UP4 ;  /* 0x00ff1416180075ea */ /* 0x0005e2000a000308 */
[----:B------:R-:W-:Y:S01]  /*3190*/  UPLOP3.LUT UP4, UPT, UPT, UPT, UPT, 0x80, 0x8 ;  /* 0x000000000008789c */ /* 0x000fe20003f8f070 */
[----:B------:R2:W-:Y:S01]  /*31a0*/  UTCBAR [UR7], URZ ;  /* 0x000000ff070073e9 */ /* 0x0005e200080000ff */
[----:B------:R-:W-:Y:S09]  /*31b0*/  BRA.U UP0, `(.L_x_57) ;  /* 0xfffffffd008c7547 */ /* 0x000ff2000b83ffff */
.L_x_54:
[----:B------:R-:W-:Y:S01]  /*31c0*/  UIADD3 UR18, UPT, UPT, UR18, 0x1, URZ ;  /* 0x0000000112127890 */ /* 0x000fe2000fffe0ff */
[C---:B------:R-:W-:Y:S01]  /*31d0*/  ISETP.NE.AND P0, PT, R10.reuse, 0x2, PT ;  /* 0x000000020a00780c */ /* 0x040fe20003f05270 */
[----:B------:R-:W-:Y:S02]  /*31e0*/  UIADD3 UR9, UPT, UPT, UR9, 0x70, URZ ;  /* 0x0000007009097890 */ /* 0x000fe4000fffe0ff */
[----:B------:R-:W-:Y:S01]  /*31f0*/  UISETP.NE.AND UP0, UPT, UR18, 0x4, UPT ;  /* 0x000000041200788c */ /* 0x000fe2000bf05270 */
[----:B-12---:R-:W-:Y:S02]  /*3200*/  SEL R0, RZ, 0x1, P0 ;  /* 0x00000001ff007807 */ /* 0x006fe40000000000 */
[----:B------:R-:W-:Y:S01]  /*3210*/  SEL R10, R10, RZ, P0 ;  /* 0x000000ff0a0a7207 */ /* 0x000fe20000000000 */
[----:B------:R-:W-:Y:S01]  /*3220*/  USEL UR4, URZ, 0x1, UP0 ;  /* 0x00000001ff047887 */ /* 0x000fe20008000000 */
[----:B------:R-:W-:Y:S01]  /*3230*/  LOP3.LUT R9, R9, R0, RZ, 0x3c, !PT ;  /* 0x0000000009097212 */ /* 0x000fe200078e3cff */
[----:B------:R-:W-:Y:S01]  /*3240*/  USEL UR18, UR18, URZ, UP0 ;  /* 0x000000ff12127287 */ /* 0x000fe20008000000 */
[----:B------:R1:W-:Y:S03]  /*3250*/  UTCBAR [UR9], URZ ;  /* 0x000000ff090073e9 */ /* 0x0003e600080000ff */
[----:B------:R-:W-:Y:S01]  /*3260*/  LOP3.LUT R11, R11, UR4, RZ, 0x3c, !PT ;  /* 0x000000040b0b7c12 */ /* 0x000fe2000f8e3cff */
[----:B------:R-:W-:Y:S07]  /*3270*/  @P1 BRA `(.L_x_58) ;  /* 0xfffffff800c41947 */ /* 0x000fee000383ffff */
[----:B------:R-:W2:Y:S01]  /*3280*/  S2UR UR4, SR_CgaCtaId ;  /* 0x00000000000479c3 */ /* 0x000ea20000008800 */
[----:B------:R-:W-:Y:S01]  /*3290*/  ELECT P0, URZ, PT ;  /* 0x0000000000ff782f */ /* 0x000fe20003800000 */
[----:B------:R-:W-:Y:S01]  /*32a0*/  IMAD.MOV.U32 R0, RZ, RZ, 0x1 ;  /* 0x00000001ff007424 */ /* 0x000fe200078e00ff */
[----:B------:R-:W-:Y:S01]  /*32b0*/  UIADD3 UR6, UPT, UPT, UR6, 0x90, URZ ;  /* 0x0000009006067890 */ /* 0x000fe2000fffe0ff */
[----:B------:R-:W-:Y:S01]  /*32c0*/  SHF.L.U32 R3, R11, 0x1f, RZ ;  /* 0x0000001f0b037819 */ /* 0x000fe200000006ff */
[----:B------:R-:W-:-:S03]  /*32d0*/  UMOV UR5, 0x40 ;  /* 0x0000004000057882 */ /* 0x000fc60000000000 */
[----:B------:R-:W-:Y:S01]  /*32e0*/  UVIRTCOUNT.DEALLOC.SMPOOL 0x80 ;  /* 0x000000800000784c */ /* 0x000fe20000000000 */
[----:B--2---:R-:W-:Y:S02]  /*32f0*/  ULEA UR4, UR4, UR5, 0x18 ;  /* 0x0000000504047291 */ /* 0x004fe4000f8ec0ff */
[----:B------:R-:W-:-:S07]  /*3300*/  ULEA UR5, UR18, UR6, 0x3 ;  /* 0x0000000612057291 */ /* 0x000fce000f8e18ff */
[----:B------:R2:W-:Y:S02]  /*3310*/  @P0 STS.U8 [UR4+0x1c], R0 ;  /* 0x00001c00ff000988 */ /* 0x0005e40008000004 */
[----:B------:R-:W3:Y:S02]  /*3320*/  SYNCS.PHASECHK.TRANS64.TRYWAIT P0, [UR5], R3 ;  /* 0x00000003ff0075a7 */ /* 0x000ee40008001105 */
[----:B--23--:R-:W-:Y:S05]  /*3330*/  @!P0 BRA `(.L_x_59) ;  /* 0x00000030002c8947 */ /* 0x00cfea0003800000 */
.L_x_112:
[----:B------:R-:W-:-:S04]  /*3340*/  UIADD3 UR7, UPT, UPT, UR18, 0x1, URZ ;  /* 0x0000000112077890 */ /* 0x000fc8000fffe0ff */
[----:B------:R-:W-:-:S04]  /*3350*/  UISETP.NE.AND UP0, UPT, UR7, 0x4, UPT ;  /* 0x000000040700788c */ /* 0x000fc8000bf05270 */
[----:B------:R-:W-:Y:S02]  /*3360*/  USEL UR8, URZ, 0x1, UP0 ;  /* 0x00000001ff087887 */ /* 0x000fe40008000000 */
[----:B------:R-:W-:-:S04]  /*3370*/  USEL UR7, UR7, URZ, UP0 ;  /* 0x000000ff07077287 */ /* 0x000fc80008000000 */
[----:B------:R-:W-:Y:S01]  /*3380*/  ULEA UR5, UR7, UR6, 0x3 ;  /* 0x0000000607057291 */ /* 0x000fe2000f8e18ff */
[----:B------:R-:W-:-:S04]  /*3390*/  LOP3.LUT R2, R11, UR8, RZ, 0x3c, !PT ;  /* 0x000000080b027c12 */ /* 0x000fc8000f8e3cff */
[----:B--2---:R-:W-:-:S04]  /*33a0*/  SHF.L.U32 R3, R2, 0x1f, RZ ;  /* 0x0000001f02037819 */ /* 0x004fc800000006ff */
[----:B------:R-:W2:Y:S02]  /*33b0*/  SYNCS.PHASECHK.TRANS64.TRYWAIT P0, [UR5], R3 ;  /* 0x00000003ff0075a7 */ /* 0x000ea40008001105 */
[----:B--2---:R-:W-:Y:S05]  /*33c0*/  @!P0 BRA `(.L_x_60) ;  /* 0x0000003000208947 */ /* 0x004fea0003800000 */
.L_x_114:
        /* <DEDUP_REMOVED lines=9> */
.L_x_116:
[----:B------:R-:W-:-:S04]  /*3460*/  UIADD3 UR7, UPT, UPT, UR7, 0x1, URZ ;  /* 0x0000000107077890 */ /* 0x000fc8000fffe0ff */
[----:B------:R-:W-:-:S04]  /*3470*/  UISETP.NE.AND UP0, UPT, UR7, 0x4, UPT ;  /* 0x000000040700788c */ /* 0x000fc8000bf05270 */
[----:B------:R-:W-:Y:S02]  /*3480*/  USEL UR5, URZ, 0x1, UP0 ;  /* 0x00000001ff057887 */ /* 0x000fe40008000000 */
[----:B------:R-:W-:-:S04]  /*3490*/  USEL UR7, UR7, URZ, UP0 ;  /* 0x000000ff07077287 */ /* 0x000fc80008000000 */
[----:B------:R-:W-:Y:S01]  /*34a0*/  ULEA UR7, UR7, UR6, 0x3 ;  /* 0x0000000607077291 */ /* 0x000fe2000f8e18ff */
[----:B--2---:R-:W-:-:S04]  /*34b0*/  LOP3.LUT R3, R2, UR5, RZ, 0x3c, !PT ;  /* 0x0000000502037c12 */ /* 0x004fc8000f8e3cff */
[----:B------:R-:W-:-:S04]  /*34c0*/  SHF.L.U32 R3, R3, 0x1f, RZ ;  /* 0x0000001f03037819 */ /* 0x000fc800000006ff */
[----:B------:R-:W2:Y:S02]  /*34d0*/  SYNCS.PHASECHK.TRANS64.TRYWAIT P0, [UR7], R3 ;  /* 0x00000003ff0075a7 */ /* 0x000ea40008001107 */
[----:B--2---:R-:W-:Y:S05]  /*34e0*/  @!P0 BRA `(.L_x_62) ;  /* 0x0000003000088947 */ /* 0x004fea0003800000 */
.L_x_118:
[----:B------:R-:W-:Y:S01]  /*34f0*/  NOP ;  /* 0x0000000000007918 */ /* 0x000fe20000000000 */
[----:B--2---:R-:W2:Y:S01]  /*3500*/  LDS R0, [UR4+0x14] ;  /* 0x00001404ff007984 */ /* 0x004ea20008000800 */
[----:B------:R-:W-:Y:S01]  /*3510*/  ULOP3.LUT UR6, UR19, 0xffff, URZ, 0xc0, !UPT ;  /* 0x0000ffff13067892 */ /* 0x000fe2000f8ec0ff */
[----:B------:R-:W-:Y:S01]  /*3520*/  UMOV UR8, 0xffff ;  /* 0x0000ffff00087882 */ /* 0x000fe20000000000 */
[----:B------:R-:W-:Y:S02]  /*3530*/  UMOV UR5, 0x1 ;  /* 0x0000000100057882 */ /* 0x000fe40000000000 */
[----:B------:R-:W-:-:S04]  /*3540*/  USHF.R.U32.HI UR6, URZ, 0x5, UR6 ;  /* 0x00000005ff067899 */ /* 0x000fc80008011606 */
[----:B------:R-:W-:Y:S02]  /*3550*/  USHF.L.U32 UR8, UR8, UR6, URZ ;  /* 0x0000000608087299 */ /* 0x000fe400080006ff */
[----:B------:R-:W-:-:S04]  /*3560*/  USHF.L.U32 UR5, UR5, UR6, URZ ;  /* 0x0000000605057299 */ /* 0x000fc800080006ff */
[----:B--2---:R-:W-:-:S04]  /*3570*/  LOP3.LUT R0, R0, UR8, RZ, 0xc0, !PT ;  /* 0x0000000800007c12 */ /* 0x004fc8000f8ec0ff */
[----:B------:R-:W-:-:S13]  /*3580*/  ISETP.NE.AND P0, PT, R0, UR8, PT ;  /* 0x0000000800007c0c */ /* 0x000fda000bf05270 */
[----:B------:R-:W-:Y:S05]  /*3590*/  @P0 BRA `(.L_x_63) ;  /* 0x0000000000580947 */ /* 0x000fea0003800000 */
[----:B------:R-:W2:Y:S02]  /*35a0*/  LDS R0, [UR4+0x18] ;  /* 0x00001804ff007984 */ /* 0x000ea40008000800 */
[----:B--2---:R-:W-:-:S04]  /*35b0*/  LOP3.LUT R0, R0, UR5, RZ, 0xc0, !PT ;  /* 0x0000000500007c12 */ /* 0x004fc8000f8ec0ff */
[----:B------:R-:W-:-:S13]  /*35c0*/  ISETP.NE.AND P0, PT, R0, UR5, PT ;  /* 0x0000000500007c0c */ /* 0x000fda000bf05270 */
[----:B------:R-:W-:Y:S05]  /*35d0*/  @P0 BRA `(.L_x_64) ;  /* 0x00000000003c0947 */ /* 0x000fea0003800000 */
[----:B------:R-:W2:Y:S01]  /*35e0*/  S2R R2, SR_LANEID ;  /* 0x0000000000027919 */ /* 0x000ea20000000000 */
[----:B------:R-:W-:Y:S01]  /*35f0*/  ULOP3.LUT UR8, URZ, UR8, URZ, 0x33, !UPT ;  /* 0x00000008ff087292 */ /* 0x000fe2000f8e33ff */
[----:B------:R-:W-:Y:S01]  /*3600*/  LOP3.LUT R4, RZ, UR5, RZ, 0x33, !PT ;  /* 0x00000005ff047c12 */ /* 0x000fe2000f8e33ff */
[----:B------:R-:W-:Y:S02]  /*3610*/  VOTEU.ANY UR7, UPT, PT ;  /* 0x0000000000077886 */ /* 0x000fe400038e0100 */
[----:B------:R-:W-:Y:S01]  /*3620*/  UFLO.U32 UR7, UR7 ;  /* 0x00000007000772bd */ /* 0x000fe200080e0000 */
[----:B------:R-:W3:Y:S01]  /*3630*/  REDUX UR5, R4 ;  /* 0x00000000040573c4 */ /* 0x000ee20000000000 */
[----:B------:R-:W-:-:S06]  /*3640*/  IMAD.U32 R0, RZ, RZ, UR8 ;  /* 0x00000008ff007e24 */ /* 0x000fcc000f8e00ff */
[----:B------:R1:W-:Y:S01]  /*3650*/  UTCATOMSWS.AND URZ, UR8 ;  /* 0x0000000800ff79e3 */ /* 0x0003e20008000000 */
[----:B------:R-:W4:Y:S01]  /*3660*/  REDUX UR6, R0 ;  /* 0x00000000000673c4 */ /* 0x000f220000000000 */
[----:B--2---:R-:W-:Y:S01]  /*3670*/  ISETP.EQ.U32.AND P0, PT, R2, UR7, PT ;  /* 0x0000000702007c0c */ /* 0x004fe2000bf02070 */
[----:B---3--:R-:W-:Y:S01]  /*3680*/  IMAD.U32 R2, RZ, RZ, UR5 ;  /* 0x00000005ff027e24 */ /* 0x008fe2000f8e00ff */
[----:B----4-:R-:W-:-:S11]  /*3690*/  MOV R3, UR6 ;  /* 0x0000000600037c02 */ /* 0x010fd60008000f00 */
[----:B------:R1:W-:Y:S04]  /*36a0*/  @P0 ATOMS.AND RZ, [UR4+0x14], R3 ;  /* 0x00001403ffff098c */ /* 0x0003e8000a800004 */
[----:B------:R1:W-:Y:S01]  /*36b0*/  @P0 ATOMS.AND RZ, [UR4+0x18], R2 ;  /* 0x00001802ffff098c */ /* 0x0003e2000a800004 */
[----:B------:R-:W-:Y:S05]  /*36c0*/  BRA `(.L_x_65) ;  /* 0x0000000000147947 */ /* 0x000fea0003800000 */
.L_x_64:
[----:B------:R-:W-:Y:S02]  /*36d0*/  MOV R2, 0x36f0 ;  /* 0x000036f000027802 */ /* 0x000fe40000000f00 */
[----:B-1--45:R-:W-:Y:S05]  /*36e0*/  CALL.REL.NOINC `($__internal_0_$__cuda_sm10x_tcgen05_guardrail_trap_col_being_dealloced_not_returned_by_alloc) ;  /* 0x0000003000247944 */ /* 0x032fea0003c00000 */
[----:B------:R-:W-:Y:S05]  /*36f0*/  BRA `(.L_x_65) ;  /* 0x0000000000087947 */ /* 0x000fea0003800000 */
.L_x_63:
[----:B------:R-:W-:Y:S02]  /*3700*/  MOV R2, 0x3720 ;  /* 0x0000372000027802 */ /* 0x000fe40000000f00 */
[----:B-1--45:R-:W-:Y:S05]  /*3710*/  CALL.REL.NOINC `($__internal_2_$__cuda_sm10x_tcgen05_guardrail_trap_unallocated_columns_being_dealloced) ;  /* 0x0000003000307944 */ /* 0x032fea0003c00000 */
.L_x_65:
[----:B------:R-:W-:Y:S01]  /*3720*/  NOP ;  /* 0x0000000000007918 */ /* 0x000fe20000000000 */
[----:B-1----:R-:W-:Y:S05]  /*3730*/  EXIT ;  /* 0x000000000000794d */ /* 0x002fea0003800000 */
.L_x_47:
[----:B------:R-:W-:-:S09]  /*3740*/  UISETP.NE.OR UP2, UPT, UR8, 0x3, !UP2 ;  /* 0x000000030800788c */ /* 0x000fd2000d745670 */
[----:B------:R-:W-:Y:S05]  /*3750*/  BRA.U UP2, `(.L_x_66) ;  /* 0x0000000902c87547 */ /* 0x000fea000b800000 */
[----:B------:R-:W1:Y:S01]  /*3760*/  LDCU.64 UR6, c[0x0][0x888] ;  /* 0x00011100ff0677ac */ /* 0x000e620008000a00 */
[----:B------:R-:W2:Y:S01]  /*3770*/  LDC R0, c[0x0][0xb30] ;  /* 0x0002cc00ff007b82 */ /* 0x000ea20000000800 */
[----:B------:R-:W-:Y:S01]  /*3780*/  IMAD.MOV.U32 R30, RZ, RZ, 0x1 ;  /* 0x00000001ff1e7424 */ /* 0x000fe200078e00ff */
[----:B------:R-:W-:Y:S01]  /*3790*/  CS2R R28, SRZ ;  /* 0x00000000001c7805 */ /* 0x000fe2000001ff00 */
[----:B------:R-:W4:Y:S01]  /*37a0*/  LDCU.64 UR4, c[0x0][0x890] ;  /* 0x00011200ff0477ac */ /* 0x000f220008000a00 */
[----:B------:R-:W-:Y:S01]  /*37b0*/  IMAD.MOV.U32 R25, RZ, RZ, 0x1000 ;  /* 0x00001000ff197424 */ /* 0x000fe200078e00ff */
[----:B------:R-:W-:-:S03]  /*37c0*/  UMOV UR8, 0x400 ;  /* 0x0000040000087882 */ /* 0x000fc60000000000 */
[----:B------:R-:W3:Y:S01]  /*37d0*/  LDC R19, c[0x0][0x370] ;  /* 0x0000dc00ff137b82 */ /* 0x000ee20000000800 */
[----:B------:R-:W-:-:S07]  /*37e0*/  UPLOP3.LUT UP1, UPT, UPT, UPT, UPT, 0x40, 0x4 ;  /* 0x000000000004789c */ /* 0x000fce0003f2e870 */
[----:B------:R-:W3:Y:S01]  /*37f0*/  LDC R2, c[0x0][0xb0c] ;  /* 0x0002c300ff027b82 */ /* 0x000ee20000000800 */
[----:B-1----:R-:W-:Y:S02]  /*3800*/  UISETP.NE.U32.AND UP2, UPT, UR6, URZ, UPT ;  /* 0x000000ff0600728c */ /* 0x002fe4000bf45070 */
[----:B------:R-:W-:Y:S02]  /*3810*/  ULEA UR6, UR37, UR8, 0x18 ;  /* 0x0000000825067291 */ /* 0x000fe4000f8ec0ff */
[----:B------:R-:W-:Y:S02]  /*3820*/  UISETP.NE.AND.EX UP2, UPT, UR7, URZ, UPT, UP2 ;  /* 0x000000ff0700728c */ /* 0x000fe4000bf45320 */
[----:B------:R-:W-:Y:S01]  /*3830*/  UIADD3 UR7, UPT, UPT, UR6, 0x30, URZ ;  /* 0x0000003006077890 */ /* 0x000fe2000fffe0ff */
[----:B------:R-:W1:Y:S01]  /*3840*/  LDC R18, c[0x0][0xb20] ;  /* 0x0002c800ff127b82 */ /* 0x000e620000000800 */
[----:B----4-:R-:W-:Y:S01]  /*3850*/  UISETP.NE.U32.AND UP3, UPT, UR4, URZ, UPT ;  /* 0x000000ff0400728c */ /* 0x010fe2000bf65070 */
[----:B--2---:R-:W-:Y:S01]  /*3860*/  ISETP.NE.AND P1, PT, R0, 0x1, PT ;  /* 0x000000010000780c */ /* 0x004fe20003f25270 */
[----:B------:R-:W-:-:S02]  /*3870*/  UPRMT UR37, UR37, 0x654, UR7 ;  /* 0x0000065425257896 */ /* 0x000fc40008000007 */
[----:B------:R-:W-:-:S03]  /*3880*/  UISETP.NE.AND.EX UP3, UPT, UR5, URZ, UPT, UP3 ;  /* 0x000000ff0500728c */ /* 0x000fc6000bf65330 */
[----:B------:R-:W2:Y:S08]  /*3890*/  LDC.64 R32, c[0x0][0x348] ;  /* 0x0000d200ff207b82 */ /* 0x000eb00000000a00 */
[----:B------:R-:W4:Y:S08]  /*38a0*/  LDC.64 R16, c[0x0][0xb10] ;  /* 0x0002c400ff107b82 */ /* 0x000f300000000a00 */
[----:B------:R-:W1:Y:S08]  /*38b0*/  LDC.64 R6, c[0x0][0xb18] ;  /* 0x0002c600ff067b82 */ /* 0x000e700000000a00 */
[----:B------:R-:W1:Y:S08]  /*38c0*/  LDC.64 R4, c[0x0][0xb28] ;  /* 0x0002ca00ff047b82 */ /* 0x000e700000000a00 */
[----:B---3--:R-:W1:Y:S02]  /*38d0*/  LDC R24, c[0x0][0x374] ;  /* 0x0000dd00ff187b82 */ /* 0x008e640000000800 */
.L_x_74:
[C---:B------:R-:W-:Y:S02]  /*38e0*/  LEA R0, R29.reuse, UR6, 0x3 ;  /* 0x000000061d007c11 */ /* 0x040fe4000f8e18ff */
[----:B------:R-:W-:Y:S02]  /*38f0*/  SHF.L.U32 R3, R28, 0x1f, RZ ;  /* 0x0000001f1c037819 */ /* 0x000fe400000006ff */
[----:B------:R-:W-:Y:S02]  /*3900*/  LEA R20, R29, UR6, 0x4 ;  /* 0x000000061d147c11 */ /* 0x000fe4000f8e20ff */
[----:B---3--:R-:W3:Y:S02]  /*3910*/  SYNCS.PHASECHK.TRANS64.TRYWAIT P0, [R0+URZ+0x50], R3 ;  /* 0x00005003000075a7 */ /* 0x008ee400080011ff */
[----:B---3--:R-:W-:Y:S05]  /*3920*/  @!P0 BRA `(.L_x_67) ;  /* 0x0000002c00108947 */ /* 0x008fea0003800000 */
.L_x_119:
[----:B------:R-:W-:Y:S01]  /*3930*/  ISETP.GE.AND P0, PT, R40, 0x1, PT ;  /* 0x000000012800780c */ /* 0x000fe20003f06270 */
[----:B------:R-:W1:Y:S01]  /*3940*/  LDS.128 R20, [R20+0xe0] ;  /* 0x0000e00014147984 */ /* 0x000e620000000c00 */
[----:B------:R-:W-:Y:S01]  /*3950*/  ISETP.NE.U32.AND P4, PT, RZ, UR4, PT ;  /* 0x00000004ff007c0c */ /* 0x000fe2000bf85070 */
[----:B---3--:R-:W-:Y:S01]  /*3960*/  VIADD R0, R0, 0x60 ;  /* 0x0000006000007836 */ /* 0x008fe20000000000 */
[----:B------:R-:W-:Y:S02]  /*3970*/  SHF.L.U32 R26, R30, 0x1f, RZ ;  /* 0x0000001f1e1a7819 */ /* 0x000fe400000006ff */
[----:B------:R-:W-:Y:S02]  /*3980*/  ISETP.NE.AND.EX P4, PT, RZ, UR5, PT, P4 ;  /* 0x00000005ff007c0c */ /* 0x000fe4000bf85340 */
[----:B------:R-:W-:Y:S01]  /*3990*/  PRMT R0, RZ, 0x654, R0 ;  /* 0x00000654ff007816 */ /* 0x000fe20000000000 */
[----:B------:R-:W-:Y:S01]  /*39a0*/  @!PT LDS RZ, [RZ] ;  /* 0x00000000fffff984 */ /* 0x000fe20000000800 */
[----:B------:R-:W-:Y:S01]  /*39b0*/  @!PT LDS RZ, [RZ] ;  /* 0x00000000fffff984 */ /* 0x000fe20000000800 */
[----:B------:R-:W-:Y:S01]  /*39c0*/  @!PT LDS RZ, [RZ] ;  /* 0x00000000fffff984 */ /* 0x000fe20000000800 */
[----:B------:R-:W-:Y:S01]  /*39d0*/  @!PT LDS RZ, [RZ] ;  /* 0x00000000fffff984 */ /* 0x000fe20000000800 */
[----:B------:R3:W-:Y:S06]  /*39e0*/  MEMBAR.ALL.CTA ;  /* 0x0000000000007992 */ /* 0x0007ec0000008000 */
[----:B---3--:R-:W3:Y:S02]  /*39f0*/  FENCE.VIEW.ASYNC.S ;  /* 0x00000000000073c6 */ /* 0x008ee40000000000 */
[----:B---3--:R3:W-:Y:S01]  /*3a00*/  SYNCS.ARRIVE.TRANS64.RED.A1T0 RZ, [R0+URZ], RZ ;  /* 0x000000ff00ff79a7 */ /* 0x0087e200081004ff */
[----:B-1----:R-:W-:Y:S11]  /*3a10*/  LOP3.LUT P3, RZ, R22, 0x1, RZ, 0xc0, !PT ;  /* 0x0000000116ff7812 */ /* 0x002ff6000786c0ff */
[----:B------:R-:W-:Y:S02]  /*3a20*/  @!UPT UIADD3 URZ, UPT, UPT, URZ, URZ, URZ ;  /* 0x000000fffffff290 */ /* 0x000fe4000fffe0ff */
[----:B------:R-:W-:Y:S02]  /*3a30*/  @P3 MOV R13, R20 ;  /* 0x00000014000d3202 */ /* 0x000fe40000000f00 */
[----:B------:R-:W-:Y:S01]  /*3a40*/  @P3 LOP3.LUT R8, R21, 0xffff, RZ, 0xc0, !PT ;  /* 0x0000ffff15083812 */ /* 0x000fe200078ec0ff */
[----:B---3--:R-:W-:Y:S06]  /*3a50*/  @!P0 BRA `(.L_x_68) ;  /* 0x0000000000a48947 */ /* 0x008fec0003800000 */
[----:B------:R-:W-:Y:S01]  /*3a60*/  IMAD.HI.U32 R31, R24, R7, RZ ;  /* 0x00000007181f7227 */ /* 0x000fe200078e00ff */
[----:B------:R-:W-:Y:S02]  /*3a70*/  ISETP.NE.AND P0, PT, R6, 0x1, PT ;  /* 0x000000010600780c */ /* 0x000fe40003f05270 */
[----:B------:R-:W-:Y:S01]  /*3a80*/  ISETP.NE.AND P2, PT, R40, 0x1, PT ;  /* 0x000000012800780c */ /* 0x000fe20003f45270 */
[----:B----4-:R-:W-:Y:S01]  /*3a90*/  IMAD.HI.U32 R34, R19, R16, RZ ;  /* 0x0000001013227227 */ /* 0x010fe200078e00ff */
[----:B------:R-:W-:Y:S02]  /*3aa0*/  SHF.R.U32.HI R31, RZ, R18, R31 ;  /* 0x00000012ff1f7219 */ /* 0x000fe4000001161f */
[----:B------:R-:W-:Y:S01]  /*3ab0*/  ISETP.NE.AND P5, PT, R2, 0x1, PT ;  /* 0x000000010200780c */ /* 0x000fe20003fa5270 */
[----:B------:R-:W-:Y:S01]  /*3ac0*/  IMAD.HI.U32 R36, R13, R16, RZ ;  /* 0x000000100d247227 */ /* 0x000fe200078e00ff */
[----:B------:R-:W-:Y:S02]  /*3ad0*/  SHF.R.U32.HI R34, RZ, R17, R34 ;  /* 0x00000011ff227219 */ /* 0x000fe40000011622 */
[----:B------:R-:W-:Y:S01]  /*3ae0*/  SEL R3, R24, R31, !P0 ;  /* 0x0000001f18037207 */ /* 0x000fe20004000000 */
[C---:B------:R-:W-:Y:S01]  /*3af0*/  IMAD.HI.U32 R31, R8.reuse, R7, RZ ;  /* 0x00000007081f7227 */ /* 0x040fe200078e00ff */
[----:B------:R-:W-:Y:S02]  /*3b00*/  SEL R11, R19, R34, !P5 ;  /* 0x00000022130b7207 */ /* 0x000fe40006800000 */
[----:B------:R-:W-:Y:S01]  /*3b10*/  SHF.R.U32.HI R36, RZ, R17, R36 ;  /* 0x00000011ff247219 */ /* 0x000fe20000011624 */
[----:B------:R-:W-:Y:S01]  /*3b20*/  IMAD.HI.U32 R38, R3, R4, RZ ;  /* 0x0000000403267227 */ /* 0x000fe200078e00ff */
[----:B------:R-:W-:Y:S03]  /*3b30*/  SHF.R.U32.HI R31, RZ, R18, R31 ;  /* 0x00000012ff1f7219 */ /* 0x000fe6000001161f */
[----:B------:R-:W-:Y:S01]  /*3b40*/  IMAD.HI.U32 R34, R11, R4, RZ ;  /* 0x000000040b227227 */ /* 0x000fe200078e00ff */
[----:B------:R-:W-:Y:S02]  /*3b50*/  @P2 SHF.R.U32.HI R3, RZ, R5, R38 ;  /* 0x00000005ff032219 */ /* 0x000fe40000011626 */
[----:B------:R-:W-:Y:S02]  /*3b60*/  SEL R9, R8, R31, !P0 ;  /* 0x0000001f08097207 */ /* 0x000fe40004000000 */
[----:B------:R-:W-:Y:S01]  /*3b70*/  @P2 SHF.R.U32.HI R11, RZ, R5, R34 ;  /* 0x00000005ff0b2219 */ /* 0x000fe20000011622 */
[C---:B------:R-:W-:Y:S01]  /*3b80*/  IMAD R10, R40.reuse, R3, RZ ;  /* 0x00000003280a7224 */ /* 0x040fe200078e02ff */
[----:B------:R-:W-:Y:S01]  /*3b90*/  SEL R3, R13, R36, !P5 ;  /* 0x000000240d037207 */ /* 0x000fe20006800000 */
[C---:B------:R-:W-:Y:S03]  /*3ba0*/  IMAD.HI.U32 R14, R9.reuse, R4, RZ ;  /* 0x00000004090e7227 */ /* 0x040fe600078e00ff */
[----:B------:R-:W-:Y:S01]  /*3bb0*/  ISETP.GE.AND P0, PT, R9, R10, PT ;  /* 0x0000000a0900720c */ /* 0x000fe20003f06270 */
[C---:B------:R-:W-:Y:S01]  /*3bc0*/  IMAD R12, R40.reuse, R11, RZ ;  /* 0x0000000b280c7224 */ /* 0x040fe200078e02ff */
[-C--:B------:R-:W-:Y:S04]  /*3bd0*/  SHF.R.U32.HI R14, RZ, R5.reuse, R14 ;  /* 0x00000005ff0e7219 */ /* 0x080fe8000001160e */
[----:B------:R-:W-:Y:S02]  /*3be0*/  ISETP.GE.OR P0, PT, R3, R12, P0 ;  /* 0x0000000c0300720c */ /* 0x000fe40000706670 */
[----:B------:R-:W-:Y:S05]  /*3bf0*/  SEL R15, R9, R14, !P2 ;  /* 0x0000000e090f7207 */ /* 0x000fea0005000000 */
[----:B------:R-:W-:Y:S04]  /*3c00*/  IMAD.MOV R14, RZ, RZ, -R15 ;  /* 0x000000ffff0e7224 */ /* 0x000fe800078e0a0f */
[----:B------:R-:W-:Y:S02]  /*3c10*/  IMAD R14, R40, R14, R9 ;  /* 0x0000000e280e7224 */ /* 0x000fe400078e0209 */
[C---:B------:R-:W-:Y:S05]  /*3c20*/  @!P0 IMAD.HI.U32 R10, R3.reuse, R4, RZ ;  /* 0x00000004030a8227 */ /* 0x040fea00078e00ff */
[----:B------:R-:W-:Y:S04]  /*3c30*/  @!P0 SHF.R.U32.HI R10, RZ, R5, R10 ;  /* 0x00000005ff0a8219 */ /* 0x000fe8000001160a */
[----:B------:R-:W-:Y:S01]  /*3c40*/  @!P0 SEL R0, R3, R10, !P2 ;  /* 0x0000000a03008207 */ /* 0x000fe20005000000 */
[----:B------:R-:W-:Y:S03]  /*3c50*/  IMAD.MOV R10, RZ, RZ, -R3 ;  /* 0x000000ffff0a7224 */ /* 0x000fe600078e0a03 */
[----:B------:R-:W-:Y:S01]  /*3c60*/  @!P0 IADD3 R15, PT, PT, R15, -R0, RZ ;  /* 0x800000000f0f8210 */ /* 0x000fe20007ffe0ff */
[----:B------:R-:W-:Y:S01]  /*3c70*/  @!P0 IMAD R0, R11, R14, R0 ;  /* 0x0000000e0b008224 */ /* 0x000fe200078e0200 */
[----:B------:R-:W-:Y:S01]  /*3c80*/  IADD3 R11, PT, PT, -R9, RZ, RZ ;  /* 0x000000ff090b7210 */ /* 0x000fe20007ffe1ff */
[----:B------:R-:W-:Y:S02]  /*3c90*/  IMAD R13, R2, R10, R13 ;  /* 0x0000000a020d7224 */ /* 0x000fe400078e020d */
[----:B------:R-:W-:Y:S02]  /*3ca0*/  @!P0 IMAD R9, R15, R40, R3 ;  /* 0x000000280f098224 */ /* 0x000fe400078e0203 */
[----:B------:R-:W-:Y:S02]  /*3cb0*/  @!P0 IMAD.MOV.U32 R3, RZ, RZ, R0 ;  /* 0x000000ffff038224 */ /* 0x000fe400078e0000 */
[----:B------:R-:W-:Y:S02]  /*3cc0*/  IMAD R8, R6, R11, R8 ;  /* 0x0000000b06087224 */ /* 0x000fe400078e0208 */
[----:B------:R-:W-:Y:S02]  /*3cd0*/  IMAD R13, R3, R2, R13 ;  /* 0x00000002030d7224 */ /* 0x000fe400078e020d */
[----:B------:R-:W-:Y:S02]  /*3ce0*/  IMAD R8, R9, R6, R8 ;  /* 0x0000000609087224 */ /* 0x000fe400078e0208 */
.L_x_68:
[----:B------:R-:W-:Y:S05]  /*3cf0*/  BRA.U UP1, `(.L_x_69) ;  /* 0x0000000101107547 */ /* 0x000fea000b800000 */
[----:B------:R-:W-:Y:S04]  /*3d00*/  MOV R0, UR13 ;  /* 0x0000000d00007c02 */ /* 0x000fe80008000f00 */
[----:B------:R-:W-:Y:S04]  /*3d10*/  SHF.L.U32 R3, R0, 0x1f, RZ ;  /* 0x0000001f00037819 */ /* 0x000fe800000006ff */
[----:B------:R-:W1:Y:S02]  /*3d20*/  SYNCS.PHASECHK.TRANS64.TRYWAIT P0, [UR6+0x48], R3 ;  /* 0x00004803ff0075a7 */ /* 0x000e640008001106 */
[----:B-1----:R-:W-:Y:S05]  /*3d30*/  @!P0 BRA `(.L_x_70) ;  /* 0x0000002800208947 */ /* 0x002fea0003800000 */
.L_x_69:
[----:B------:R-:W-:Y:S05]  /*3d40*/  BRA.U !UP3, `(.L_x_71) ;  /* 0x000000010b347547 */ /* 0x000fea000b800000 */
[----:B------:R-:W-:Y:S01]  /*3d50*/  UPLOP3.LUT UP0, UPT, UPT, UPT, UP2, 0x80, 0x8 ;  /* 0x000000000008789c */ /* 0x000fe20003f0f020 */
[----:B-1----:R-:W-:Y:S02]  /*3d60*/  HFMA2 R0, -RZ, RZ, 0, 5.9604644775390625e-08 ;  /* 0x00000001ff007431 */ /* 0x002fe400000001ff */
[----:B------:R-:W-:Y:S03]  /*3d70*/  IMAD.MOV.U32 R96, RZ, RZ, 0x1 ;  /* 0x00000001ff607424 */ /* 0x000fe600078e00ff */
[----:B------:R-:W-:Y:S05]  /*3d80*/  PLOP3.LUT P0, PT, PT, PT, UP0, 0x80, 0x8 ;  /* 0x000000000008781c */ /* 0x000fea0003f0f008 */
[----:B------:R-:W1:Y:S01]  /*3d90*/  @UP0 LDCU.64 UR8, c[0x0][0x888] ;  /* 0x00011100ff0807ac */ /* 0x000e620008000a00 */
[----:B------:R-:W-:Y:S07]  /*3da0*/  @UP0 UIMAD UR7, UR36, UR4, URZ ;  /* 0x00000004240702a4 */ /* 0x000fee000f8e02ff */
[----:B------:R-:W-:Y:S01]  /*3db0*/  @!P0 PRMT R96, R0, 0x7610, R96 ;  /* 0x0000761000608816 */ /* 0x000fe20000000060 */
[----:B-1----:R-:W-:Y:S03]  /*3dc0*/  @UP0 UIMAD.WIDE UR8, UR7, 0x4, UR8 ;  /* 0x00000004070808a5 */ /* 0x002fe6000f8e0208 */
[----:B------:R-:W1:Y:S03]  /*3dd0*/  @!UP0 LDCU UR7, c[0x0][0x880] ;  /* 0x00011000ff0787ac */ /* 0x000e660008000800 */
[----:B------:R-:W-:Y:S01]  /*3de0*/  IMAD.U32 R10, RZ, RZ, UR8 ;  /* 0x00000008ff0a7e24 */ /* 0x000fe2000f8e00ff */
[----:B------:R-:W-:Y:S05]  /*3df0*/  MOV R11, UR9 ;  /* 0x00000009000b7c02 */ /* 0x000fea0008000f00 */
[----:B-----5:R3:W5:Y:S02]  /*3e00*/  @P0 LDG.E R49, desc[UR40][R10.64] ;  /* 0x000000280a310981 */ /* 0x020764000c1e1900 */
[----:B-1-3--:R-:W-:Y:S07]  /*3e10*/  @!P0 IMAD.U32 R49, RZ, RZ, UR7 ;  /* 0x00000007ff318e24 */ /* 0x00afee000f8e00ff */
.L_x_71:
[----:B-----5:R-:W-:Y:S01]  /*3e20*/  @!P4 FSETP.EQ.AND P5, PT, R49, RZ, PT ;  /* 0x000000ff3100c20b */ /* 0x020fe20003fa2000 */
[----:B------:R-:W-:Y:S01]  /*3e30*/  @!UPT UIADD3 URZ, UPT, UPT, URZ, URZ, URZ ;  /* 0x000000fffffff290 */ /* 0x000fe2000fffe0ff */
[----:B------:R-:W-:Y:S11]  /*3e40*/  @!P4 BRA `(.L_x_72) ;  /* 0x000000000014c947 */ /* 0x000ff60003800000 */
[----:B------:R-:W-:Y:S02]  /*3e50*/  LOP3.LUT P0, RZ, R96, 0xff, RZ, 0xc0, !PT ;  /* 0x000000ff60ff7812 */ /* 0x000fe4000780c0ff */
[----:B------:R-:W-:Y:S04]  /*3e60*/  PLOP3.LUT P5, PT, PT, PT, UP0, 0x80, 0x8 ;  /* 0x000000000008781c */ /* 0x000fe80003faf008 */
[----:B------:R-:W-:Y:S07]  /*3e70*/  PLOP3.LUT P5, PT, P5, PT, PT, 0x8, 0x80 ;  /* 0x000000000080781c */ /* 0x000fee0002fae170 */
[----:B------:R-:W-:Y:S11]  /*3e80*/  @P0 FSETP.EQ.AND P5, PT, R49, RZ, PT ;  /* 0x000000ff3100020b */ /* 0x000ff60003fa2000 */
[----:B------:R-:W-:Y:S02]  /*3e90*/  @!UPT UIADD3 URZ, UPT, UPT, URZ, URZ, URZ ;  /* 0x000000fffffff290 */ /* 0x000fe4000fffe0ff */
.L_x_72:
[----:B------:R-:W3:Y:S01]  /*3ea0*/  SYNCS.PHASECHK.TRANS64.TRYWAIT P4, [UR6+0x38], R26 ;  /* 0x0000381aff0075a7 */ /* 0x000ee20008081106 */
[----:B------:R-:W-:Y:S01]  /*3eb0*/  @P3 SHF.R.U32.HI R27, RZ, 0x10, R21 ;  /* 0x00000010ff1b3819 */ /* 0x000fe20000011615 */
[----:B------:R-:W-:Y:S01]  /*3ec0*/  VIADD R29, R29, 0x1 ;  /* 0x000000011d1d7836 */ /* 0x000fe20000000000 */
[----:B------:R-:W5:Y:S08]  /*3ed0*/  LDC.64 R14, c[0x0][0xb10] ;  /* 0x0002c400ff0e7b82 */ /* 0x000f700000000a00 */
[----:B------:R-:W2:Y:S08]  /*3ee0*/  LDC.64 R10, c[0x0][0xb18] ;  /* 0x0002c600ff0a7b82 */ /* 0x000eb00000000a00 */
[----:B-1----:R-:W1:Y:S08]  /*3ef0*/  @!P1 LDC R0, c[0x0][0xb20] ;  /* 0x0002c800ff009b82 */ /* 0x002e700000000800 */
[----:B------:R-:W4:Y:S01]  /*3f00*/  @!P1 LDC R3, c[0x0][0xb0c] ;  /* 0x0002c300ff039b82 */ /* 0x000f220000000800 */
[----:B-----5:R-:W-:Y:S05]  /*3f10*/  @!P1 IMAD.HI.U32 R14, R13, R14, RZ ;  /* 0x0000000e0d0e9227 */ /* 0x020fea00078e00ff */
[----:B------:R-:W-:Y:S01]  /*3f20*/  @!P1 SHF.R.U32.HI R14, RZ, R15, R14 ;  /* 0x0000000fff0e9219 */ /* 0x000fe2000001160e */
[----:B--2---:R-:W-:Y:S01]  /*3f30*/  @!P1 IMAD.HI.U32 R11, R8, R11, RZ ;  /* 0x0000000b080b9227 */ /* 0x004fe200078e00ff */
[----:B------:R-:W-:Y:S04]  /*3f40*/  @!P1 ISETP.NE.AND P0, PT, R10, 0x1, PT ;  /* 0x000000010a00980c */ /* 0x000fe80003f05270 */
[----:B-1----:R-:W-:Y:S02]  /*3f50*/  @!P1 SHF.R.U32.HI R9, RZ, R0, R11 ;  /* 0x00000000ff099219 */ /* 0x002fe4000001160b */
[----:B----4-:R-:W-:Y:S02]  /*3f60*/  @!P1 ISETP.NE.AND P2, PT, R3, 0x1, PT ;  /* 0x000000010300980c */ /* 0x010fe40003f45270 */
[----:B------:R-:W-:Y:S02]  /*3f70*/  @!P1 SEL R9, R8, R9, !P0 ;  /* 0x0000000908099207 */ /* 0x000fe40004000000 */
[----:B------:R-:W-:Y:S02]  /*3f80*/  ELECT P0, URZ, PT ;  /* 0x0000000000ff782f */ /* 0x000fe40003800000 */
[----:B------:R-:W-:Y:S05]  /*3f90*/  @!P1 SEL R14, R13, R14, !P2 ;  /* 0x0000000e0d0e9207 */ /* 0x000fea0005000000 */
[----:B------:R-:W-:Y:S02]  /*3fa0*/  @!P1 IMAD.IADD R0, R9, 0x1, -R14 ;  /* 0x0000000109009824 */ /* 0x000fe400078e0a0e */
[----:B------:R-:W-:Y:S02]  /*3fb0*/  @!P1 IMAD.IADD R9, R14, 0x1, -R9 ;  /* 0x000000010e099824 */ /* 0x000fe400078e0a09 */
[----:B------:R-:W-:Y:S02]  /*3fc0*/  @!P1 IMAD R13, R0, R3, R13 ;  /* 0x00000003000d9224 */ /* 0x000fe400078e020d */
[----:B------:R-:W-:Y:S01]  /*3fd0*/  @!P1 IMAD R8, R9, R10, R8 ;  /* 0x0000000a09089224 */ /* 0x000fe200078e0208 */
[----:B---3--:R-:W-:Y:S06]  /*3fe0*/  @!P4 BRA `(.L_x_73) ;  /* 0x00000024008cc947 */ /* 0x008fec0003800000 */
.L_x_122:
[----:B------:R-:W-:Y:S01]  /*3ff0*/  PLOP3.LUT P5, PT, P5, P0, PT, 0xf2, 0x2f ;  /* 0x00000000002f781c */ /* 0x000fe20002fa1e72 */
[----:B------:R-:W-:Y:S01]  /*4000*/  UMOV UR14, 0x0 ;  /* 0x00000000000e7882 */ /* 0x000fe20000000000 */
[----:B------:R-:W-:Y:S01]  /*4010*/  LOP3.LUT R30, R30, 0x1, RZ, 0x3c, !PT ;  /* 0x000000011e1e7812 */ /* 0x000fe200078e3cff */
[----:B------:R-:W-:Y:S01]  /*4020*/  UMOV UR15, 0x10000000 ;  /* 0x10000000000f7882 */ /* 0x000fe20000000000 */
[----:B------:R-:W-:Y:S01]  /*4030*/  UMOV UR12, UR36 ;  /* 0x00000024000c7c82 */ /* 0x000fe20008000000 */
[----:B------:R-:W-:Y:S08]  /*4040*/  @P3 R2UR UR36, R27 ;  /* 0x000000001b2432ca */ /* 0x000ff000000e0000 */
[----:B-1----:R-:W-:Y:S01]  /*4050*/  @!P5 IADD3 R3, P0, PT, R32, 0x580, RZ ;  /* 0x000005802003d810 */ /* 0x002fe20007f1e0ff */
[----:B------:R-:W-:Y:S01]  /*4060*/  @!P5 IMAD.SHL.U32 R91, R91, 0x40, RZ ;  /* 0x000000405b5bd824 */ /* 0x000fe200078e00ff */
[----:B------:R-:W-:Y:S01]  /*4070*/  VOTEU.ALL UP1, P5 ;  /* 0x0000000000ff7886 */ /* 0x000fe20002820000 */
[----:B------:R-:W-:Y:S01]  /*4080*/  @!P5 IMAD.SHL.U32 R97, R97, 0x40, RZ ;  /* 0x000000406161d824 */ /* 0x000fe200078e00ff */
[----:B------:R-:W-:Y:S01]  /*4090*/  @!P5 R2UR UR8, R3 ;  /* 0x000000000308d2ca */ /* 0x000fe200000e0000 */
[----:B------:R-:W-:Y:S01]  /*40a0*/  @!P5 IMAD.X R0, RZ, RZ, R33, P0 ;  /* 0x000000ffff00d224 */ /* 0x000fe200000e0621 */
[----:B------:R-:W-:Y:S01]  /*40b0*/  @!P5 R2UR UR10, R91 ;  /* 0x000000005b0ad2ca */ /* 0x000fe200000e0000 */
[----:B------:R-:W-:Y:S01]  /*40c0*/  @!UP1 UIADD3 UR9, UPT, UPT, UR6, 0x30, URZ ;  /* 0x0000003006099890 */ /* 0x000fe2000fffe0ff */
[----:B------:R-:W-:Y:S01]  /*40d0*/  @!P5 R2UR UR11, R97 ;  /* 0x00000000610bd2ca */ /* 0x000fe200000e0000 */
[----:B------:R-:W-:Y:S01]  /*40e0*/  IMAD.IADD R91, R8, 0x1, R79 ;  /* 0x00000001085b7824 */ /* 0x000fe200078e024f */
[----:B------:R-:W-:Y:S01]  /*40f0*/  @!P5 R2UR UR7, R0 ;  /* 0x000000000007d2ca */ /* 0x000fe200000e0000 */
[----:B------:R-:W-:Y:S01]  /*4100*/  IMAD.IADD R97, R13, 0x1, R90 ;  /* 0x000000010d617824 */ /* 0x000fe200078e025a */
[C---:B------:R-:W-:Y:S04]  /*4110*/  ISETP.NE.AND P0, PT, R29.reuse, 0x2, PT ;  /* 0x000000021d00780c */ /* 0x040fe80003f05270 */
[----:B------:R-:W-:Y:S01]  /*4120*/  SEL R3, RZ, 0x1, P0 ;  /* 0x00000001ff037807 */ /* 0x000fe20000000000 */
[----:B------:R-:W-:Y:S01]  /*4130*/  IMAD.U32 R10, RZ, RZ, UR8 ;  /* 0x00000008ff0a7e24 */ /* 0x000fe2000f8e00ff */
[----:B------:R-:W-:Y:S01]  /*4140*/  @!UP1 UIADD3 UR8, UPT, UPT, UR6, 0x200, URZ ;  /* 0x0000020006089890 */ /* 0x000fe2000fffe0ff */
[----:B------:R-:W-:Y:S01]  /*4150*/  SEL R29, R29, RZ, P0 ;  /* 0x000000ff1d1d7207 */ /* 0x000fe20000000000 */
[----:B------:R-:W-:Y:S01]  /*4160*/  VOTEU.ALL UP1, P5 ;  /* 0x0000000000ff7886 */ /* 0x000fe20002820000 */
[----:B------:R-:W-:Y:S02]  /*4170*/  LOP3.LUT R28, R28, R3, RZ, 0x3c, !PT ;  /* 0x000000031c1c7212 */ /* 0x000fe400078e3cff */
[----:B------:R-:W-:Y:S01]  /*4180*/  IMAD.U32 R11, RZ, RZ, UR7 ;  /* 0x00000007ff0b7e24 */ /* 0x000fe2000f8e00ff */
[----:B------:R-:W-:Y:S04]  /*4190*/  @!P5 R2UR UR16, R10 ;  /* 0x000000000a10d2ca */ /* 0x000fe800000e0000 */
[----:B------:R-:W-:Y:S11]  /*41a0*/  @!P5 R2UR UR17, R11 ;  /* 0x000000000b11d2ca */ /* 0x000ff600000e0000 */
[----:B------:R-:W-:Y:S02]  /*41b0*/  @!UPT UIADD3 URZ, UPT, UPT, URZ, URZ, URZ ;  /* 0x000000fffffff290 */ /* 0x000fe4000fffe0ff */
[----:B------:R3:W-:Y:S01]  /*41c0*/  @!UP1 UTMALDG.3D [UR8], [UR16], desc[UR14] ;  /* 0x00000e08100095b4 */ /* 0x0007e20008011000 */
[----:B------:R3:W-:Y:S01]  /*41d0*/  @!P5 SYNCS.ARRIVE.TRANS64.RED.A0TR RZ, [UR6+0x30], R25 ;  /* 0x00003019ffffd9a7 */ /* 0x0007e20008300406 */
[----:B------:R-:W-:Y:S01]  /*41e0*/  UPLOP3.LUT UP1, UPT, UPT, UPT, UPT, 0x80, 0x8 ;  /* 0x000000000008789c */ /* 0x000fe20003f2f070 */
[----:B------:R-:W-:Y:S01]  /*41f0*/  SYNCS.ARRIVE.TRANS64.RED.A1T0 RZ, [UR37], RZ ;  /* 0x000000ffffff79a7 */ /* 0x000fe20008100425 */
[----:B------:R-:W-:Y:S09]  /*4200*/  @P3 BRA `(.L_x_74) ;  /* 0xfffffff400b43947 */ /* 0x000ff2000383ffff */
[----:B------:R-:W-:Y:S07]  /*4210*/  MOV R0, UR6 ;  /* 0x0000000600007c02 */ /* 0x000fee0008000f00 */
.L_x_75:
[----:B-1----:R-:W-:-:S04]  /*4220*/  SHF.L.U32 R3, R30, 0x1f, RZ ;  /* 0x0000001f1e037819 */ /* 0x002fc800000006ff */
[----:B------:R1:W2:Y:S03]  /*4230*/  SYNCS.PHASECHK.TRANS64.TRYWAIT P0, [R0+URZ+0x38], R3 ;  /* 0x00003803000075a7 */ /* 0x0002a600080011ff */
[----:B--2---:R-:W-:Y:S05]  /*4240*/  @!P0 NANOSLEEP.SYNCS 0x989680 ;  /* 0x009896800000895d */ /* 0x004fea0003900000 */
[----:B------:R-:W2:Y:S02]  /*4250*/  @!P0 SYNCS.PHASECHK.TRANS64 P0, [R0+URZ+0x38], R3 ;  /* 0x00003803000085a7 */ /* 0x000ea400080010ff */
[----:B--23--:R-:W-:Y:S05]  /*4260*/  @P0 EXIT ;  /* 0x000000000000094d */ /* 0x00cfea0003800000 */
[----:B------:R-:W-:Y:S05]  /*4270*/  BRA `(.L_x_75) ;  /* 0xfffffffc00e87947 */ /* 0x000fea000383ffff */
.L_x_66:
[----:B------:R-:W-:-:S06]  /*4280*/  UISETP.GE.AND UP1, UPT, UR8, 0x4, UPT ;  /* 0x000000040800788c */ /* 0x000fcc000bf26270 */
[----:B------:R-:W-:-:S13]  /*4290*/  PLOP3.LUT P0, PT, PT, PT, UP1, 0x80, 0x8 ;  /* 0x000000000008781c */ /* 0x000fda0003f0f018 */
[----:B------:R-:W-:Y:S05]  /*42a0*/  @!P0 EXIT ;  /* 0x000000000000894d */ /* 0x000fea0003800000 */
[----:B------:R-:W-:Y:S01]  /*42b0*/  BAR.SYNC.DEFER_BLOCKING 0x6, 0xa0 ;  /* 0x0182800000007b1d */ /* 0x000fe20000010000 */
[C---:B------:R-:W-:Y:S02]  /*42c0*/  IMAD.SHL.U32 R5, R101.reuse, 0x40, RZ ;  /* 0x0000004065057824 */ /* 0x040fe400078e00ff */
[----:B------:R-:W-:Y:S02]  /*42d0*/  HFMA2 R111, -RZ, RZ, 0, 0 ;  /* 0x00000000ff6f7431 */ /* 0x000fe400000001ff */
[C---:B------:R-:W-:Y:S01]  /*42e0*/  IMAD.SHL.U32 R0, R101.reuse, 0x20, RZ ;  /* 0x0000002065007824 */ /* 0x040fe200078e00ff */
[----:B------:R-:W-:Y:S01]  /*42f0*/  CS2R R106, SRZ ;  /* 0x00000000006a7805 */ /* 0x000fe2000001ff00 */
[----:B------:R-:W-:Y:S01]  /*4300*/  IMAD.SHL.U32 R2, R101, 0x2, RZ ;  /* 0x0000000265027824 */ /* 0x000fe200078e00ff */
[----:B------:R-:W-:Y:S01]  /*4310*/  UMOV UR43, 0x400 ;  /* 0x00000400002b7882 */ /* 0x000fe20000000000 */
[----:B------:R-:W1:Y:S01]  /*4320*/  LDC R99, c[0x0][0x370] ;  /* 0x0000dc00ff637b82 */ /* 0x000e620000000800 */
[----:B------:R-:W-:Y:S01]  /*4330*/  ULEA UR43, UR37, UR43, 0x18 ;  /* 0x0000002b252b7291 */ /* 0x000fe2000f8ec0ff */
[----:B------:R-:W-:Y:S01]  /*4340*/  LOP3.LUT R7, R5, 0x180, RZ, 0xc0, !PT ;  /* 0x0000018005077812 */ /* 0x000fe200078ec0ff */
[C---:B------:R-:W-:Y:S01]  /*4350*/  IMAD.SHL.U32 R103, R101.reuse, 0x8, RZ ;  /* 0x0000000865677824 */ /* 0x040fe200078e00ff */
[----:B------:R-:W-:Y:S01]  /*4360*/  LOP3.LUT R0, R0, 0xc00, RZ, 0xc0, !PT ;  /* 0x00000c0000007812 */ /* 0x000fe200078ec0ff */
[----:B------:R-:W-:Y:S01]  /*4370*/  IMAD.U32 R46, R101, 0x10000, RZ ;  /* 0x00010000652e7824 */ /* 0x000fe200078e00ff */
[----:B------:R-:W-:Y:S01]  /*4380*/  LOP3.LUT R2, R7, 0x20, R2, 0xf8, !PT ;  /* 0x0000002007027812 */ /* 0x000fe200078ef802 */
[----:B------:R-:W-:Y:S01]  /*4390*/  UIADD3 UR4, UPT, UPT, UR43, 0x1200, URZ ;  /* 0x000012002b047890 */ /* 0x000fe2000fffe0ff */
[----:B------:R-:W2:Y:S01]  /*43a0*/  LDC R42, c[0x0][0xb0c] ;  /* 0x0002c300ff2a7b82 */ /* 0x000ea20000000800 */
[----:B------:R-:W-:Y:S01]  /*43b0*/  LOP3.LUT R0, R0, 0x40, R5, 0xf8, !PT ;  /* 0x0000004000007812 */ /* 0x000fe200078ef805 */
[----:B------:R-:W-:Y:S01]  /*43c0*/  IMAD.MOV.U32 R44, RZ, RZ, RZ ;  /* 0x000000ffff2c7224 */ /* 0x000fe200078e00ff */
[----:B------:R-:W-:Y:S01]  /*43d0*/  LOP3.LUT R103, R2, 0x30, R103, 0x78, !PT ;  /* 0x0000003002677812 */ /* 0x000fe200078e7867 */
[----:B------:R-:W-:Y:S01]  /*43e0*/  IMAD.MOV.U32 R108, RZ, RZ, RZ ;  /* 0x000000ffff6c7224 */ /* 0x000fe200078e00ff */
[----:B------:R-:W-:Y:S01]  /*43f0*/  LOP3.LUT R0, R0, 0x200, R5, 0xf8, !PT ;  /* 0x0000020000007812 */ /* 0x000fe200078ef805 */
[----:B------:R-:W-:Y:S01]  /*4400*/  IMAD.SHL.U32 R5, R101, 0x10, RZ ;  /* 0x0000001065057824 */ /* 0x000fe200078e00ff */
[----:B------:R-:W-:Y:S01]  /*4410*/  LOP3.LUT R46, R46, 0x600000, RZ, 0xc0, !PT ;  /* 0x006000002e2e7812 */ /* 0x000fe200078ec0ff */
[----:B------:R-:W4:Y:S01]  /*4420*/  LDC R98, c[0x0][0xb20] ;  /* 0x0002c800ff627b82 */ /* 0x000f220000000800 */
[----:B------:R-:W3:Y:S01]  /*4430*/  LDS R3, [UR43+0x100] ;  /* 0x0001002bff037984 */ /* 0x000ee20008000800 */
[----:B------:R-:W-:Y:S01]  /*4440*/  LOP3.LUT R103, R0, R103, RZ, 0xfc, !PT ;  /* 0x0000006700677212 */ /* 0x000fe200078efcff */
[----:B------:R-:W-:Y:S01]  /*4450*/  IMAD.U32 R109, RZ, RZ, UR4 ;  /* 0x00000004ff6d7e24 */ /* 0x000fe2000f8e00ff */
[----:B------:R-:W-:Y:S01]  /*4460*/  LOP3.LUT R5, R5, 0x20, RZ, 0xc0, !PT ;  /* 0x0000002005057812 */ /* 0x000fe200078ec0ff */
[----:B------:R-:W1:Y:S01]  /*4470*/  LDCU.64 UR46, c[0x0][0x348] ;  /* 0x00006900ff2e77ac */ /* 0x000e620008000a00 */
[----:B------:R-:W-:-:S02]  /*4480*/  IADD3 R102, PT, PT, R103, UR43, RZ ;  /* 0x0000002b67667c10 */ /* 0x000fc4000fffe0ff */
[----:B------:R-:W1:Y:S01]  /*4490*/  LDC R41, c[0x0][0xb30] ;  /* 0x0002cc00ff297b82 */ /* 0x000e620000000800 */
[----:B------:R-:W1:Y:S01]  /*44a0*/  LDCU.64 UR38, c[0x0][0x888] ;  /* 0x00011100ff2677ac */ /* 0x000e620008000a00 */
[----:B------:R-:W-:Y:S01]  /*44b0*/  IADD3 R102, PT, PT, -R5, 0x200, R102 ;  /* 0x0000020005667810 */ /* 0x000fe20007ffe166 */
[----:B------:R-:W-:-:S05]  /*44c0*/  UIADD3 UR42, UPT, UPT, UR43, 0x200, URZ ;  /* 0x000002002b2a7890 */ /* 0x000fca000fffe0ff */
[----:B------:R-:W1:Y:S08]  /*44d0*/  LDC.64 R88, c[0x0][0xb10] ;  /* 0x0002c400ff587b82 */ /* 0x000e700000000a00 */
[----:B------:R-:W1:Y:S08]  /*44e0*/  LDC.64 R38, c[0x0][0xb18] ;  /* 0x0002c600ff267b82 */ /* 0x000e700000000a00 */
[----:B------:R-:W1:Y:S08]  /*44f0*/  LDC.64 R84, c[0x0][0x888] ;  /* 0x00022200ff547b82 */ /* 0x000e700000000a00 */
[----:B------:R-:W1:Y:S01]  /*4500*/  LDC.64 R36, c[0x0][0xb28] ;  /* 0x0002ca00ff247b82 */ /* 0x000e620000000a00 */
[----:B---3--:R-:W-:-:S07]  /*4510*/  IMAD.IADD R46, R3, 0x1, R46 ;  /* 0x00000001032e7824 */ /* 0x008fce00078e022e */
[----:B------:R-:W3:Y:S08]  /*4520*/  LDC.64 R86, c[0x0][0x890] ;  /* 0x00022400ff567b82 */ /* 0x000ef00000000a00 */
[----:B------:R-:W1:Y:S08]  /*4530*/  LDC.64 R82, c[0x0][0x8b0] ;  /* 0x00022c00ff527b82 */ /* 0x000e700000000a00 */
[----:B------:R-:W1:Y:S08]  /*4540*/  LDC.64 R80, c[0x0][0x8a8] ;  /* 0x00022a00ff507b82 */ /* 0x000e700000000a00 */
[----:B--2-4-:R-:W1:Y:S02]  /*4550*/  LDC R100, c[0x0][0x374] ;  /* 0x0000dd00ff647b82 */ /* 0x014e640000000800 */
.L_x_93:
[----:B------:R-:W-:Y:S02]  /*4560*/  LEA R0, R111, UR43, 0x3 ;  /* 0x0000002b6f007c11 */ /* 0x000fe4000f8e18ff */
[----:B------:R-:W-:Y:S02]  /*4570*/  SHF.L.U32 R3, R107, 0x1f, RZ ;  /* 0x0000001f6b037819 */ /* 0x000fe400000006ff */
[----:B------:R-:W-:Y:S02]  /*4580*/  LEA R16, R111, UR43, 0x4 ;  /* 0x0000002b6f107c11 */ /* 0x000fe4000f8e20ff */
[----:B--2---:R-:W2:Y:S02]  /*4590*/  SYNCS.PHASECHK.TRANS64.TRYWAIT P0, [R0+URZ+0x50], R3 ;  /* 0x00005003000075a7 */ /* 0x004ea400080011ff */
[----:B-12---:R-:W-:Y:S05]  /*45a0*/  @!P0 BRA `(.L_x_76) ;  /* 0x0000002000348947 */ /* 0x006fea0003800000 */
.L_x_123:
[----:B------:R-:W4:Y:S01]  /*45b0*/  LDC.64 R12, c[0x0][0xb10] ;  /* 0x0002c400ff0c7b82 */ /* 0x000f220000000a00 */
[----:B------:R-:W3:Y:S01]  /*45c0*/  LDS.128 R16, [R16+0xe0] ;  /* 0x0000e00010107984 */ /* 0x000ee20000000c00 */
[----:B-1----:R-:W-:Y:S01]  /*45d0*/  ISETP.NE.AND P1, PT, R41, 0x1, PT ;  /* 0x000000012900780c */ /* 0x002fe20003f25270 */
[----:B--2---:R-:W-:Y:S01]  /*45e0*/  VIADD R0, R0, 0x60 ;  /* 0x0000006000007836 */ /* 0x004fe20000000000 */
[----:B------:R-:W-:Y:S04]  /*45f0*/  ISETP.GE.AND P0, PT, R40, 0x1, PT ;  /* 0x000000012800780c */ /* 0x000fe80003f06270 */
[----:B------:R-:W1:Y:S01]  /*4600*/  LDC.64 R10, c[0x0][0xb18] ;  /* 0x0002c600ff0a7b82 */ /* 0x000e620000000a00 */
[----:B------:R-:W-:Y:S01]  /*4610*/  PRMT R0, RZ, 0x654, R0 ;  /* 0x00000654ff007816 */ /* 0x000fe20000000000 */
[----:B------:R-:W-:Y:S01]  /*4620*/  @!PT LDS RZ, [RZ] ;  /* 0x00000000fffff984 */ /* 0x000fe20000000800 */
[----:B------:R-:W-:Y:S01]  /*4630*/  @!PT LDS RZ, [RZ] ;  /* 0x00000000fffff984 */ /* 0x000fe20000000800 */
[----:B------:R-:W-:Y:S01]  /*4640*/  @!PT LDS RZ, [RZ] ;  /* 0x00000000fffff984 */ /* 0x000fe20000000800 */
[----:B------:R-:W-:Y:S01]  /*4650*/  @!PT LDS RZ, [RZ] ;  /* 0x00000000fffff984 */ /* 0x000fe20000000800 */
[----:B------:R2:W-:Y:S06]  /*4660*/  MEMBAR.ALL.CTA ;  /* 0x0000000000007992 */ /* 0x0005ec0000008000 */
[----:B--2---:R-:W2:Y:S01]  /*4670*/  FENCE.VIEW.ASYNC.S ;  /* 0x00000000000073c6 */ /* 0x004ea20000000000 */
[----:B------:R-:W1:Y:S08]  /*4680*/  @!P1 LDC R14, c[0x0][0xb20] ;  /* 0x0002c800ff0e9b82 */ /* 0x000e700000000800 */
[----:B------:R-:W1:Y:S01]  /*4690*/  @!P1 LDC R9, c[0x0][0xb0c] ;  /* 0x0002c300ff099b82 */ /* 0x000e620000000800 */
[----:B--2---:R2:W-:Y:S01]  /*46a0*/  SYNCS.ARRIVE.TRANS64.RED.A1T0 RZ, [R0+URZ], RZ ;  /* 0x000000ff00ff79a7 */ /* 0x0045e200081004ff */
[----:B---3--:R-:W-:Y:S04]  /*46b0*/  LOP3.LUT P4, RZ, R18, 0x1, RZ, 0xc0, !PT ;  /* 0x0000000112ff7812 */ /* 0x008fe8000788c0ff */
[----:B------:R-:W-:Y:S09]  /*46c0*/  P2R R110, PR, RZ, 0x10 ;  /* 0x00000010ff6e7803 */ /* 0x000ff20000000000 */
[----:B------:R-:W-:Y:S02]  /*46d0*/  @P4 MOV R45, R16 ;  /* 0x00000010002d4202 */ /* 0x000fe40000000f00 */
[----:B------:R-:W-:Y:S01]  /*46e0*/  @P4 LOP3.LUT R43, R17, 0xffff, RZ, 0xc0, !PT ;  /* 0x0000ffff112b4812 */ /* 0x000fe200078ec0ff */
[----:B--2-4-:R-:W-:Y:S06]  /*46f0*/  @!P0 BRA `(.L_x_77) ;  /* 0x0000000000a48947 */ /* 0x014fec0003800000 */
[----:B------:R-:W-:Y:S01]  /*4700*/  IMAD.HI.U32 R21, R100, R39, RZ ;  /* 0x0000002764157227 */ /* 0x000fe200078e00ff */
[----:B------:R-:W-:Y:S02]  /*4710*/  ISETP.NE.AND P0, PT, R38, 0x1, PT ;  /* 0x000000012600780c */ /* 0x000fe40003f05270 */
[----:B------:R-:W-:Y:S01]  /*4720*/  ISETP.NE.AND P2, PT, R40, 0x1, PT ;  /* 0x000000012800780c */ /* 0x000fe20003f45270 */
[----:B------:R-:W-:Y:S01]  /*4730*/  IMAD.HI.U32 R20, R99, R88, RZ ;  /* 0x0000005863147227 */ /* 0x000fe200078e00ff */
[----:B------:R-:W-:Y:S02]  /*4740*/  SHF.R.U32.HI R21, RZ, R98, R21 ;  /* 0x00000062ff157219 */ /* 0x000fe40000011615 */
[----:B------:R-:W-:Y:S01]  /*4750*/  ISETP.NE.AND P3, PT, R42, 0x1, PT ;  /* 0x000000012a00780c */ /* 0x000fe20003f65270 */
[----:B------:R-:W-:Y:S01]  /*4760*/  IMAD.HI.U32 R24, R45, R88, RZ ;  /* 0x000000582d187227 */ /* 0x000fe200078e00ff */
[----:B------:R-:W-:Y:S02]  /*4770*/  SHF.R.U32.HI R20, RZ, R89, R20 ;  /* 0x00000059ff147219 */ /* 0x000fe40000011614 */
[----:B------:R-:W-:Y:S01]  /*4780*/  SEL R3, R100, R21, !P0 ;  /* 0x0000001564037207 */ /* 0x000fe20004000000 */
[----:B------:R-:W-:Y:S01]  /*4790*/  IMAD.HI.U32 R21, R43, R39, RZ ;  /* 0x000000272b157227 */ /* 0x000fe200078e00ff */
[----:B------:R-:W-:Y:S02]  /*47a0*/  SEL R7, R99, R20, !P3 ;  /* 0x0000001463077207 */ /* 0x000fe40005800000 */
[----:B------:R-:W-:Y:S01]  /*47b0*/  SHF.R.U32.HI R24, RZ, R89, R24 ;  /* 0x00000059ff187219 */ /* 0x000fe20000011618 */
[-C--:B------:R-:W-:Y:S04]  /*47c0*/  IMAD.HI.U32 R20, R3, R36.reuse, RZ ;  /* 0x0000002403147227 */ /* 0x080fe800078e00ff */
[----:B------:R-:W-:Y:S01]  /*47d0*/  IMAD.HI.U32 R22, R7, R36, RZ ;  /* 0x0000002407167227 */ /* 0x000fe200078e00ff */
[-C--:B------:R-:W-:Y:S02]  /*47e0*/  @P2 SHF.R.U32.HI R3, RZ, R37.reuse, R20 ;  /* 0x00000025ff032219 */ /* 0x080fe40000011614 */
[----:B------:R-:W-:Y:S02]  /*47f0*/  SHF.R.U32.HI R20, RZ, R98, R21 ;  /* 0x00000062ff147219 */ /* 0x000fe40000011615 */
[----:B------:R-:W-:Y:S01]  /*4800*/  @P2 SHF.R.U32.HI R7, RZ, R37, R22 ;  /* 0x00000025ff072219 */ /* 0x000fe20000011616 */
[C---:B------:R-:W-:Y:S01]  /*4810*/  IMAD R2, R40.reuse, R3, RZ ;  /* 0x0000000328027224 */ /* 0x040fe200078e02ff */
[----:B------:R-:W-:Y:S02]  /*4820*/  SEL R5, R43, R20, !P0 ;  /* 0x000000142b057207 */ /* 0x000fe40004000000 */
[----:B------:R-:W-:Y:S01]  /*4830*/  SEL R3, R45, R24, !P3 ;  /* 0x000000182d037207 */ /* 0x000fe20005800000 */
[----:B------:R-:W-:Y:S01]  /*4840*/  IMAD R4, R40, R7, RZ ;  /* 0x0000000728047224 */ /* 0x000fe200078e02ff */
[C---:B------:R-:W-:Y:S01]  /*4850*/  ISETP.GE.AND P0, PT, R5.reuse, R2, PT ;  /* 0x000000020500720c */ /* 0x040fe20003f06270 */
[----:B------:R-:W-:Y:S03]  /*4860*/  IMAD.HI.U32 R6, R5, R36, RZ ;  /* 0x0000002405067227 */ /* 0x000fe600078e00ff */
[----:B------:R-:W-:Y:S01]  /*4870*/  ISETP.GE.OR P0, PT, R3, R4, P0 ;  /* 0x000000040300720c */ /* 0x000fe20000706670 */
[----:B------:R-:W-:Y:S01]  /*4880*/  IMAD.MOV R4, RZ, RZ, -R3 ;  /* 0x000000ffff047224 */ /* 0x000fe200078e0a03 */
[-C--:B------:R-:W-:Y:S03]  /*4890*/  SHF.R.U32.HI R6, RZ, R37.reuse, R6 ;  /* 0x00000025ff067219 */ /* 0x080fe60000011606 */
[----:B------:R-:W-:Y:S01]  /*48a0*/  IMAD R45, R42, R4, R45 ;  /* 0x000000042a2d7224 */ /* 0x000fe200078e022d */
[----:B------:R-:W-:Y:S05]  /*48b0*/  SEL R15, R5, R6, !P2 ;  /* 0x00000006050f7207 */ /* 0x000fea0005000000 */
[----:B------:R-:W-:Y:S02]  /*48c0*/  IMAD.MOV R6, RZ, RZ, -R15 ;  /* 0x000000ffff067224 */ /* 0x000fe400078e0a0f */
[C---:B------:R-:W-:Y:S04]  /*48d0*/  @!P0 IMAD.HI.U32 R2, R3.reuse, R36, RZ ;  /* 0x0000002403028227 */ /* 0x040fe800078e00ff */
[----:B------:R-:W-:Y:S01]  /*48e0*/  IMAD R6, R40, R6, R5 ;  /* 0x0000000628067224 */ /* 0x000fe200078e0205 */
[----:B------:R-:W-:Y:S04]  /*48f0*/  @!P0 SHF.R.U32.HI R2, RZ, R37, R2 ;  /* 0x00000025ff028219 */ /* 0x000fe80000011602 */
[----:B------:R-:W-:Y:S02]  /*4900*/  @!P0 SEL R0, R3, R2, !P2 ;  /* 0x0000000203008207 */ /* 0x000fe40005000000 */
[----:B------:R-:W-:Y:S02]  /*4910*/  IADD3 R2, PT, PT, -R5, RZ, RZ ;  /* 0x000000ff05027210 */ /* 0x000fe40007ffe1ff */
[----:B------:R-:W-:Y:S01]  /*4920*/  @!P0 IADD3 R8, PT, PT, R15, -R0, RZ ;  /* 0x800000000f088210 */ /* 0x000fe20007ffe0ff */
[----:B------:R-:W-:Y:S02]  /*4930*/  @!P0 IMAD R0, R7, R6, R0 ;  /* 0x0000000607008224 */ /* 0x000fe400078e0200 */
[----:B------:R-:W-:Y:S02]  /*4940*/  IMAD R43, R38, R2, R43 ;  /* 0x00000002262b7224 */ /* 0x000fe400078e022b */
[----:B------:R-:W-:Y:S02]  /*4950*/  @!P0 IMAD R5, R8, R40, R3 ;  /* 0x0000002808058224 */ /* 0x000fe400078e0203 */
[----:B------:R-:W-:Y:S04]  /*4960*/  @!P0 IMAD.MOV.U32 R3, RZ, RZ, R0 ;  /* 0x000000ffff038224 */ /* 0x000fe800078e0000 */
[----:B------:R-:W-:Y:S02]  /*4970*/  IMAD R45, R3, R42, R45 ;  /* 0x0000002a032d7224 */ /* 0x000fe400078e022d */
[----:B------:R-:W-:Y:S07]  /*4980*/  IMAD R43, R5, R38, R43 ;  /* 0x00000026052b7224 */ /* 0x000fee00078e022b */
.L_x_77:
[----:B------:R-:W-:Y:S01]  /*4990*/  @!P1 IMAD.HI.U32 R0, R45, R12, RZ ;  /* 0x0000000c2d009227 */ /* 0x000fe200078e00ff */
[----:B-1----:R-:W-:Y:S01]  /*49a0*/  @!P1 ISETP.NE.AND P0, PT, R10, 0x1, PT ;  /* 0x000000010a00980c */ /* 0x002fe20003f05270 */
[----:B------:R-:W-:Y:S01]  /*49b0*/  ULOP3.LUT UP0, URZ, UR42, 0x1b0, URZ, 0xc0, !UPT ;  /* 0x000001b02aff7892 */ /* 0x000fe2000f80c0ff */
[----:B------:R-:W-:Y:S01]  /*49c0*/  @!P1 ISETP.NE.AND P2, PT, R9, 0x1, PT ;  /* 0x000000010900980c */ /* 0x000fe20003f45270 */
[----:B------:R-:W-:Y:S01]  /*49d0*/  @!P1 IMAD.HI.U32 R3, R43, R11, RZ ;  /* 0x0000000b2b039227 */ /* 0x000fe200078e00ff */
[----:B------:R-:W-:Y:S02]  /*49e0*/  @!P1 SHF.R.U32.HI R0, RZ, R13, R0 ;  /* 0x0000000dff009219 */ /* 0x000fe40000011600 */
[----:B------:R-:W-:Y:S01]  /*49f0*/  @P4 SHF.R.U32.HI R105, RZ, 0x10, R17 ;  /* 0x00000010ff694819 */ /* 0x000fe20000011611 */
[----:B------:R-:W-:Y:S01]  /*4a00*/  VIADD R111, R111, 0x1 ;  /* 0x000000016f6f7836 */ /* 0x000fe20000000000 */
[----:B------:R-:W-:Y:S02]  /*4a10*/  @!P1 SHF.R.U32.HI R2, RZ, R14, R3 ;  /* 0x0000000eff029219 */ /* 0x000fe40000011603 */
[----:B------:R-:W-:Y:S02]  /*4a20*/  @!P1 SEL R3, R45, R0, !P2 ;  /* 0x000000002d039207 */ /* 0x000fe40005000000 */
[----:B------:R-:W-:Y:S05]  /*4a30*/  @!P1 SEL R2, R43, R2, !P0 ;  /* 0x000000022b029207 */ /* 0x000fea0004000000 */
[----:B------:R-:W-:Y:S02]  /*4a40*/  @!P1 IMAD.IADD R0, R2, 0x1, -R3 ;  /* 0x0000000102009824 */ /* 0x000fe400078e0a03 */
[----:B------:R-:W-:Y:S02]  /*4a50*/  @!P1 IMAD.IADD R2, R3, 0x1, -R2 ;  /* 0x0000000103029824 */ /* 0x000fe400078e0a02 */
[----:B------:R-:W-:Y:S02]  /*4a60*/  @!P1 IMAD R45, R0, R9, R45 ;  /* 0x00000009002d9224 */ /* 0x000fe400078e022d */
[----:B------:R-:W-:Y:S01]  /*4a70*/  @!P1 IMAD R43, R2, R10, R43 ;  /* 0x0000000a022b9224 */ /* 0x000fe200078e022b */
[----:B------:R-:W-:Y:S06]  /*4a80*/  BRA.U !UP0, `(.L_x_78) ;  /* 0x0000000108407547 */ /* 0x000fec000b800000 */
[----:B------:R-:W1:Y:S01]  /*4a90*/  LDCU.64 UR8, c[0x4][0x80] ;  /* 0x01001000ff0877ac */ /* 0x000e620008000a00 */
[----:B------:R-:W-:Y:S01]  /*4aa0*/  MOV R3, 0x0 ;  /* 0x0000000000037802 */ /* 0x000fe20000000f00 */
[----:B------:R-:W-:Y:S02]  /*4ab0*/  HFMA2 R12, -RZ, RZ, 0, 5.9604644775390625e-08 ;  /* 0x00000001ff0c7431 */ /* 0x000fe400000001ff */
[----:B------:R-:W-:Y:S02]  /*4ac0*/  IMAD.MOV.U32 R8, RZ, RZ, 0x70 ;  /* 0x00000070ff087424 */ /* 0x000fe400078e00ff */
[----:B------:R-:W-:Y:S01]  /*4ad0*/  IMAD.MOV.U32 R13, RZ, RZ, RZ ;  /* 0x000000ffff0d7224 */ /* 0x000fe200078e00ff */
[----:B------:R-:W2:Y:S01]  /*4ae0*/  LDCU.64 UR6, c[0x4][0x88] ;  /* 0x01001100ff0677ac */ /* 0x000ea20008000a00 */
[----:B------:R-:W3:Y:S01]  /*4af0*/  LDC.64 R2, c[0x4][R3] ;  /* 0x0100000003027b82 */ /* 0x000ee20000000a00 */
[----:B------:R-:W4:Y:S01]  /*4b00*/  LDCU.64 UR4, c[0x4][0x8] ;  /* 0x01000100ff0477ac */ /* 0x000f220008000a00 */
[----:B-1----:R-:W-:Y:S01]  /*4b10*/  MOV R5, UR9 ;  /* 0x0000000900057c02 */ /* 0x002fe20008000f00 */
[----:B------:R-:W-:Y:S01]  /*4b20*/  IMAD.U32 R4, RZ, RZ, UR8 ;  /* 0x00000008ff047e24 */ /* 0x000fe2000f8e00ff */
[----:B--2---:R-:W-:Y:S01]  /*4b30*/  MOV R7, UR7 ;  /* 0x0000000700077c02 */ /* 0x004fe20008000f00 */
[----:B------:R-:W-:Y:S01]  /*4b40*/  IMAD.U32 R6, RZ, RZ, UR6 ;  /* 0x00000006ff067e24 */ /* 0x000fe2000f8e00ff */
[----:B----4-:R-:W-:Y:S01]  /*4b50*/  MOV R11, UR5 ;  /* 0x00000005000b7c02 */ /* 0x010fe20008000f00 */
[----:B------:R-:W-:Y:S02]  /*4b60*/  IMAD.U32 R10, RZ, RZ, UR4 ;  /* 0x00000004ff0a7e24 */ /* 0x000fe4000f8e00ff */
[----:B------:R-:W-:Y:S07]  /*4b70*/  LEPC R20, `(.L_x_78) ;  /* 0x000000001014794e */ /* 0x000fee0000000000 */
[----:B---3-5:R-:W-:Y:S05]  /*4b80*/  CALL.ABS.NOINC R2 ;  /* 0x0000000002007343 */ /* 0x028fea0003c00000 */
.L_x_78:
[----:B------:R-:W-:Y:S01]  /*4b90*/  LOP3.LUT P0, RZ, R109, 0x1b0, RZ, 0xc0, !PT ;  /* 0x000001b06dff7812 */ /* 0x000fe2000780c0ff */
[----:B------:R-:W-:Y:S11]  /*4ba0*/  BSSY.RECONVERGENT B6, `(.L_x_79) ;  /* 0x0000013000067945 */ /* 0x000ff60003800200 */
[----:B------:R-:W-:Y:S01]  /*4bb0*/  @!UPT UIADD3 URZ, UPT, UPT, URZ, URZ, URZ ;  /* 0x000000fffffff290 */ /* 0x000fe2000fffe0ff */
[----:B------:R-:W-:Y:S05]  /*4bc0*/  @!P0 BRA `(.L_x_80) ;  /* 0x0000000000408947 */ /* 0x000fea0003800000 */
        /* <DEDUP_REMOVED lines=16> */
.L_x_80:
[----:B------:R-:W-:Y:S05]  /*4cd0*/  BSYNC.RECONVERGENT B6 ;  /* 0x0000000000067941 */ /* 0x000fea0003800200 */
.L_x_79:
[----:B------:R-:W-:Y:S01]  /*4ce0*/  ISETP.NE.U32.AND P3, PT, R86, RZ, PT ;  /* 0x000000ff5600720c */ /* 0x000fe20003f65070 */
[----:B------:R-:W-:Y:S01]  /*4cf0*/  UISETP.NE.AND UP1, UPT, UR44, URZ, UPT ;  /* 0x000000ff2c00728c */ /* 0x000fe2000bf25270 */
[----:B------:R-:W-:Y:S02]  /*4d00*/  ISETP.NE.U32.AND P4, PT, R82, RZ, PT ;  /* 0x000000ff5200720c */ /* 0x000fe40003f85070 */
[----:B------:R-:W-:Y:S02]  /*4d10*/  ISETP.NE.AND.EX P3, PT, R87, RZ, PT, P3 ;  /* 0x000000ff5700720c */ /* 0x000fe40003f65330 */
[----:B------:R-:W-:Y:S02]  /*4d20*/  PLOP3.LUT P1, PT, PT, PT, PT, 0x8, 0x80 ;  /* 0x000000000080781c */ /* 0x000fe40003f2e170 */
[----:B------:R-:W-:Y:S02]  /*4d30*/  PLOP3.LUT P0, PT, PT, PT, UP1, 0x80, 0x8 ;  /* 0x000000000008781c */ /* 0x000fe40003f0f018 */
[----:B------:R-:W-:Y:S02]  /*4d40*/  ISETP.NE.AND.EX P4, PT, R83, RZ, PT, P4 ;  /* 0x000000ff5300720c */ /* 0x000fe40003f85340 */
[----:B------:R-:W1:Y:S09]  /*4d50*/  @UP1 LDCU.64 UR4, c[0x0][0x888] ;  /* 0x00011100ff0417ac */ /* 0x000e720008000a00 */
[----:B------:R-:W-:Y:S01]  /*4d60*/  @P0 PLOP3.LUT P1, PT, P3, PT, PT, 0x80, 0x8 ;  /* 0x000000000008081c */ /* 0x000fe20001f2f070 */
[----:B-1----:R-:W-:Y:S04]  /*4d70*/  @UP1 UISETP.NE.U32.AND UP0, UPT, UR4, URZ, UPT ;  /* 0x000000ff0400128c */ /* 0x002fe8000bf05070 */
[----:B------:R-:W-:Y:S04]  /*4d80*/  @UP1 UISETP.NE.AND.EX UP0, UPT, UR5, URZ, UPT, UP0 ;  /* 0x000000ff0500128c */ /* 0x000fe8000bf05300 */
[----:B------:R-:W-:Y:S01]  /*4d90*/  @UP1 USEL UR4, URZ, 0xffffffff, UP0 ;  /* 0xffffffffff041887 */ /* 0x000fe20008000000 */
[----:B------:R-:W-:Y:S11]  /*4da0*/  @!P3 BRA `(.L_x_81) ;  /* 0x00000000002cb947 */ /* 0x000ff60003800000 */
[----:B------:R-:W-:Y:S01]  /*4db0*/  ISETP.NE.U32.AND P2, PT, R84, RZ, PT ;  /* 0x000000ff5400720c */ /* 0x000fe20003f45070 */
[----:B------:R-:W-:Y:S03]  /*4dc0*/  IMAD.MOV.U32 R96, RZ, RZ, 0x1 ;  /* 0x00000001ff607424 */ /* 0x000fe600078e00ff */
[----:B------:R-:W-:Y:S11]  /*4dd0*/  ISETP.NE.AND.EX P2, PT, R85, RZ, PT, P2 ;  /* 0x000000ff5500720c */ /* 0x000ff60003f45320 */
[----:B------:R-:W-:Y:S02]  /*4de0*/  @!UPT UIADD3 URZ, UPT, UPT, URZ, URZ, URZ ;  /* 0x000000fffffff290 */ /* 0x000fe4000fffe0ff */
[----:B------:R-:W1:Y:S01]  /*4df0*/  @P2 LDC.64 R2, c[0x0][0x888] ;  /* 0x00022200ff022b82 */ /* 0x000e620000000a00 */
[----:B------:R-:W-:Y:S04]  /*4e00*/  @P2 IMAD R0, R86, UR36, RZ ;  /* 0x0000002456002c24 */ /* 0x000fe8000f8e02ff */
[----:B-1----:R-:W-:Y:S04]  /*4e10*/  @P2 IMAD.WIDE R2, R0, 0x4, R2 ;  /* 0x0000000400022825 */ /* 0x002fe800078e0202 */
[----:B------:R-:W-:Y:S01]  /*4e20*/  HFMA2 R0, -RZ, RZ, 0, 5.9604644775390625e-08 ;  /* 0x00000001ff007431 */ /* 0x000fe200000001ff */
[----:B-----5:R1:W5:Y:S04]  /*4e30*/  @P2 LDG.E R49, desc[UR40][R2.64] ;  /* 0x0000002802312981 */ /* 0x020368000c1e1900 */
[----:B------:R-:W-:Y:S01]  /*4e40*/  @!P2 PRMT R96, R0, 0x7610, R96 ;  /* 0x000076100060a816 */ /* 0x000fe20000000060 */
[----:B-1----:R-:W2:Y:S06]  /*4e50*/  @!P2 LDC R49, c[0x0][0x880] ;  /* 0x00022000ff31ab82 */ /* 0x002eac0000000800 */
.L_x_81:
[----:B------:R-:W-:Y:S05]  /*4e60*/  @!P4 BRA `(.L_x_82) ;  /* 0x000000000020c947 */ /* 0x000fea0003800000 */
[----:B------:R-:W-:Y:S04]  /*4e70*/  ISETP.NE.U32.AND P2, PT, R80, RZ, PT ;  /* 0x000000ff5000720c */ /* 0x000fe80003f45070 */
[----:B------:R-:W-:Y:S11]  /*4e80*/  ISETP.NE.AND.EX P2, PT, R81, RZ, PT, P2 ;  /* 0x000000ff5100720c */ /* 0x000ff60003f45320 */
[----:B------:R-:W-:Y:S02]  /*4e90*/  @!UPT UIADD3 URZ, UPT, UPT, URZ, URZ, URZ ;  /* 0x000000fffffff290 */ /* 0x000fe4000fffe0ff */
[----:B------:R-:W1:Y:S01]  /*4ea0*/  @P2 LDC.64 R2, c[0x0][0x8a8] ;  /* 0x00022a00ff022b82 */ /* 0x000e620000000a00 */
[----:B------:R-:W-:Y:S04]  /*4eb0*/  @P2 IMAD R0, R82, UR36, RZ ;  /* 0x0000002452002c24 */ /* 0x000fe8000f8e02ff */
[----:B-1----:R-:W-:Y:S05]  /*4ec0*/  @P2 IMAD.WIDE R2, R0, 0x4, R2 ;  /* 0x0000000400022825 */ /* 0x002fea00078e0202 */
[----:B-----5:R1:W5:Y:S02]  /*4ed0*/  @P2 LDG.E R47, desc[UR40][R2.64] ;  /* 0x00000028022f2981 */ /* 0x020364000c1e1900 */
[----:B-1----:R-:W3:Y:S02]  /*4ee0*/  @!P2 LDC R47, c[0x0][0x8a0] ;  /* 0x00022800ff2fab82 */ /* 0x002ee40000000800 */
.L_x_82:
[----:B--2--5:R-:W-:Y:S01]  /*4ef0*/  @P0 FSETP.NEU.AND P4, PT, R49, RZ, PT ;  /* 0x000000ff3100020b */ /* 0x024fe20003f8d000 */
[----:B------:R-:W-:Y:S01]  /*4f00*/  IMAD.U32 R0, RZ, RZ, UR4 ;  /* 0x00000004ff007e24 */ /* 0x000fe2000f8e00ff */
[----:B------:R-:W-:Y:S01]  /*4f10*/  @P0 LOP3.LUT P2, RZ, R96, 0xff, RZ, 0xc0, !PT ;  /* 0x000000ff60ff0812 */ /* 0x000fe2000784c0ff */
[----:B------:R-:W-:Y:S01]  /*4f20*/  BSSY B1, `(.L_x_83) ;  /* 0x0000039000017945 */ /* 0x000fe20003800000 */
[----:B------:R-:W-:Y:S02]  /*4f30*/  @P0 SEL R9, RZ, 0xffffffff, P4 ;  /* 0xffffffffff090807 */ /* 0x000fe40002000000 */
[----:B------:R-:W-:Y:S02]  /*4f40*/  CS2R R54, SRZ ;  /* 0x0000000000367805 */ /* 0x000fe4000001ff00 */
[----:B------:R-:W-:Y:S02]  /*4f50*/  LEA R92, R44, UR43, 0x3 ;  /* 0x0000002b2c5c7c11 */ /* 0x000fe4000f8e18ff */
[----:B------:R-:W-:Y:S02]  /*4f60*/  CS2R R52, SRZ ;  /* 0x0000000000347805 */ /* 0x000fe4000001ff00 */
[----:B------:R-:W-:Y:S02]  /*4f70*/  @P1 SEL R9, R0, R9, !P2 ;  /* 0x0000000900091207 */ /* 0x000fe40005000000 */
[----:B------:R-:W-:Y:S02]  /*4f80*/  CS2R R58, SRZ ;  /* 0x00000000003a7805 */ /* 0x000fe4000001ff00 */
[----:B------:R-:W-:Y:S02]  /*4f90*/  SHF.L.U32 R7, R108, 0x1f, RZ ;  /* 0x0000001f6c077819 */ /* 0x000fe400000006ff */
[----:B------:R-:W-:Y:S02]  /*4fa0*/  CS2R R56, SRZ ;  /* 0x0000000000387805 */ /* 0x000fe4000001ff00 */
[----:B------:R-:W-:Y:S02]  /*4fb0*/  @P0 LOP3.LUT R9, R9, 0x1, RZ, 0xc0, !PT ;  /* 0x0000000109090812 */ /* 0x000fe400078ec0ff */
[C---:B------:R-:W-:Y:S02]  /*4fc0*/  LEA.HI R5, R44.reuse, R44, RZ, 0x1 ;  /* 0x0000002c2c057211 */ /* 0x040fe400078f08ff */
[----:B------:R-:W-:Y:S02]  /*4fd0*/  ISETP.NE.U32.OR P1, PT, R9, 0x1, !P0 ;  /* 0x000000010900780c */ /* 0x000fe40004725470 */
[----:B------:R-:W-:Y:S01]  /*4fe0*/  PLOP3.LUT P5, PT, PT, PT, PT, 0x8, 0x80 ;  /* 0x000000000080781c */ /* 0x000fe20003fae170 */
[C---:B------:R-:W-:Y:S01]  /*4ff0*/  IMAD.SHL.U32 R3, R5.reuse, 0x20, RZ ;  /* 0x0000002005037824 */ /* 0x040fe200078e00ff */
[----:B------:R-:W-:Y:S04]  /*5000*/  LOP3.LUT R5, R5, 0xffe, RZ, 0xc0, !PT ;  /* 0x00000ffe05057812 */ /* 0x000fe800078ec0ff */
[----:B------:R-:W-:Y:S01]  /*5010*/  LOP3.LUT R3, R3, 0xffffffc0, RZ, 0xc0, !PT ;  /* 0xffffffc003037812 */ /* 0x000fe200078ec0ff */
[----:B------:R-:W-:Y:S04]  /*5020*/  IMAD.IADD R32, R44, 0x1, -R5 ;  /* 0x000000012c207824 */ /* 0x000fe800078e0a05 */
[----:B------:R-:W-:Y:S01]  /*5030*/  @P1 SHF.L.U32 R2, R106, 0x1f, RZ ;  /* 0x0000001f6a021819 */ /* 0x000fe200000006ff */
[----:B------:R-:W-:Y:S03]  /*5040*/  IMAD.IADD R3, R46, 0x1, R3 ;  /* 0x000000012e037824 */ /* 0x000fe600078e0203 */
[----:B------:R-:W1:Y:S01]  /*5050*/  @P1 SYNCS.PHASECHK.TRANS64.TRYWAIT P0, [UR43+0x30], R2 ;  /* 0x00003002ff0015a7 */ /* 0x000e62000800112b */
[----:B------:R-:W-:Y:S01]  /*5060*/  IMAD R32, R32, 0x100000, R3 ;  /* 0x0010000020207824 */ /* 0x000fe200078e0203 */
[----:B------:R2:W4:Y:S01]  /*5070*/  SYNCS.PHASECHK.TRANS64.TRYWAIT P4, [R92+URZ+0x70], R7 ;  /* 0x000070075c0075a7 */ /* 0x00052200080811ff */
[----:B-1----:R-:W-:Y:S01]  /*5080*/  @P1 PLOP3.LUT P5, PT, P0, PT, PT, 0x8, 0x80 ;  /* 0x000000000080181c */ /* 0x002fe200007ae170 */
[----:B------:R-:W-:Y:S01]  /*5090*/  @!UPT UIADD3 URZ, UPT, UPT, URZ, URZ, URZ ;  /* 0x000000fffffff290 */ /* 0x000fe2000fffe0ff */
[----:B--2---:R-:W-:Y:S11]  /*50a0*/  @!P1 BRA `(.L_x_84) ;  /* 0x0000000000809947 */ /* 0x004ff60003800000 */
[----:B------:R-:W-:Y:S01]  /*50b0*/  ISETP.NE.U32.AND P0, PT, RZ, UR38, PT ;  /* 0x00000026ff007c0c */ /* 0x000fe2000bf05070 */
[----:B------:R-:W-:Y:S01]  /*50c0*/  BSSY B0, `(.L_x_85) ;  /* 0x0000012000007945 */ /* 0x000fe20003800000 */
[----:B------:R-:W-:Y:S02]  /*50d0*/  FSETP.NEU.AND P2, PT, R49, RZ, PT ;  /* 0x000000ff3100720b */ /* 0x000fe40003f4d000 */
[----:B------:R-:W-:Y:S02]  /*50e0*/  CS2R R58, SRZ ;  /* 0x00000000003a7805 */ /* 0x000fe4000001ff00 */
[----:B------:R-:W-:Y:S02]  /*50f0*/  ISETP.NE.AND.EX P0, PT, RZ, UR39, PT, P0 ;  /* 0x00000027ff007c0c */ /* 0x000fe4000bf05300 */
[----:B------:R-:W-:Y:S02]  /*5100*/  CS2R R56, SRZ ;  /* 0x0000000000387805 */ /* 0x000fe4000001ff00 */
[----:B------:R-:W-:Y:S02]  /*5110*/  LOP3.LUT P1, RZ, R96, 0xff, RZ, 0xc0, !PT ;  /* 0x000000ff60ff7812 */ /* 0x000fe4000782c0ff */
[----:B------:R-:W-:Y:S02]  /*5120*/  CS2R R54, SRZ ;  /* 0x0000000000367805 */ /* 0x000fe4000001ff00 */
[----:B------:R-:W-:Y:S02]  /*5130*/  SEL R0, RZ, 0xffffffff, P2 ;  /* 0xffffffffff007807 */ /* 0x000fe40001000000 */
[----:B------:R-:W-:Y:S02]  /*5140*/  CS2R R52, SRZ ;  /* 0x0000000000347805 */ /* 0x000fe4000001ff00 */
[----:B------:R-:W-:Y:S04]  /*5150*/  SEL R3, RZ, 0xffffffff, P0 ;  /* 0xffffffffff037807 */ /* 0x000fe80000000000 */
[----:B------:R-:W-:Y:S04]  /*5160*/  @P3 SEL R0, R3, R0, !P1 ;  /* 0x0000000003003207 */ /* 0x000fe80004800000 */
[----:B------:R-:W-:Y:S04]  /*5170*/  LOP3.LUT R0, R0, 0x1, RZ, 0xc0, !PT ;  /* 0x0000000100007812 */ /* 0x000fe800078ec0ff */
[----:B------:R-:W-:Y:S01]  /*5180*/  ISETP.NE.U32.AND P0, PT, R0, 0x1, PT ;  /* 0x000000010000780c */ /* 0x000fe20003f05070 */
[----:B------:R-:W-:Y:S01]  /*5190*/  @!UPT UIADD3 URZ, UPT, UPT, URZ, URZ, URZ ;  /* 0x000000fffffff290 */ /* 0x000fe2000fffe0ff */
[----:B------:R-:W-:Y:S11]  /*51a0*/  @!P5 BRA `(.L_x_86) ;  /* 0x00000000000cd947 */ /* 0x000ff60003800000 */
[----:B------:R-:W-:Y:S04]  /*51b0*/  SHF.L.U32 R3, R106, 0x1f, RZ ;  /* 0x0000001f6a037819 */ /* 0x000fe800000006ff */
[----:B------:R-:W1:Y:S02]  /*51c0*/  SYNCS.PHASECHK.TRANS64.TRYWAIT P1, [UR43+0x30], R3 ;  /* 0x00003003ff0075a7 */ /* 0x000e64000802112b */
[----:B-1----:R-:W-:Y:S05]  /*51d0*/  @!P1 BRA `(.L_x_87) ;  /* 0x00000014003c9947 */ /* 0x002fea0003800000 */
.L_x_86:
[----:B------:R-:W-:Y:S05]  /*51e0*/  BSYNC B0 ;  /* 0x0000000000007941 */ /* 0x000fea0003800000 */
.L_x_85:
[----:B------:R2:W1:Y:S01]  /*51f0*/  @P0 LDS.128 R56, [R103+UR43+0x200] ;  /* 0x0002002b67380984 */ /* 0x0004620008000c00 */
[----:B------:R-:W-:Y:S01]  /*5200*/  UIADD3 UR4, UPT, UPT, UR43, 0x38, URZ ;  /* 0x000000382b047890 */ /* 0x000fe2000fffe0ff */
[----:B------:R-:W-:Y:S02]  /*5210*/  LOP3.LUT R106, R106, 0x1, RZ, 0x3c, !PT ;  /* 0x000000016a6a7812 */ /* 0x000fe400078e3cff */
[----:B------:R2:W1:Y:S01]  /*5220*/  @P0 LDS.128 R52, [R102+0x10] ;  /* 0x0000100066340984 */ /* 0x0004620000000c00 */
[----:B------:R-:W-:Y:S01]  /*5230*/  UPRMT UR4, UR37, 0x654, UR4 ;  /* 0x0000065425047896 */ /* 0x000fe20008000004 */
[----:B------:R-:W-:Y:S01]  /*5240*/  @!PT LDS RZ, [RZ] ;  /* 0x00000000fffff984 */ /* 0x000fe20000000800 */
[----:B------:R-:W-:Y:S01]  /*5250*/  @!PT LDS RZ, [RZ] ;  /* 0x00000000fffff984 */ /* 0x000fe20000000800 */
[----:B------:R-:W-:Y:S01]  /*5260*/  @!PT LDS RZ, [RZ] ;  /* 0x00000000fffff984 */ /* 0x000fe20000000800 */
[----:B------:R-:W-:Y:S01]  /*5270*/  @!PT LDS RZ, [RZ] ;  /* 0x00000000fffff984 */ /* 0x000fe20000000800 */
[----:B------:R5:W-:Y:S06]  /*5280*/  MEMBAR.ALL.CTA ;  /* 0x0000000000007992 */ /* 0x000bec0000008000 */
[----:B-----5:R-:W5:Y:S02]  /*5290*/  FENCE.VIEW.ASYNC.S ;  /* 0x00000000000073c6 */ /* 0x020f640000000000 */
[----:B-----5:R-:W-:Y:S03]  /*52a0*/  SYNCS.ARRIVE.TRANS64.RED.A1T0 RZ, [UR4], RZ ;  /* 0x000000ffffff79a7 */ /* 0x020fe60008100404 */
.L_x_84:
[----:B------:R-:W-:Y:S05]  /*52b0*/  BSYNC B1 ;  /* 0x0000000000017941 */ /* 0x000fea0003800000 */
.L_x_83:
[----:B-1----:R-:W-:Y:S04]  /*52c0*/  SHF.R.U32.HI R3, RZ, 0x15, R32 ;  /* 0x00000015ff037819 */ /* 0x002fe80000011620 */
[----:B------:R-:W-:Y:S01]  /*52d0*/  LOP3.LUT P0, RZ, R3, 0x3, R104, 0x48, !PT ;  /* 0x0000000303ff7812 */ /* 0x000fe20007804868 */
[----:B------:R-:W-:Y:S01]  /*52e0*/  @!UPT UIADD3 URZ, UPT, UPT, URZ, URZ, URZ ;  /* 0x000000fffffff290 */ /* 0x000fe2000fffe0ff */
[----:B----4-:R-:W-:Y:S11]  /*52f0*/  @P4 BRA `(.L_x_88) ;  /* 0x0000000000084947 */ /* 0x010ff60003800000 */
[----:B------:R-:W1:Y:S02]  /*5300*/  SYNCS.PHASECHK.TRANS64.TRYWAIT P1, [R92+URZ+0x70], R7 ;  /* 0x000070075c0075a7 */ /* 0x000e6400080211ff */
[----:B-1----:R-:W-:Y:S05]  /*5310*/  @!P1 BRA `(.L_x_89) ;  /* 0x0000001400049947 */ /* 0x002fea0003800000 */
.L_x_88:
[----:B------:R-:W-:Y:S05]  /*5320*/  @!P0 BRA `(.L_x_90) ;  /* 0x0000000000408947 */ /* 0x000fea0003800000 */
[----:B------:R-:W4:Y:S01]  /*5330*/  LDCU.64 UR8, c[0x4][0x70] ;  /* 0x01000e00ff0877ac */ /* 0x000f220008000a00 */
[----:B------:R-:W-:Y:S01]  /*5340*/  MOV R3, 0x0 ;  /* 0x0000000000037802 */ /* 0x000fe20000000f00 */
[----:B------:R-:W-:Y:S02]  /*5350*/  HFMA2 R12, -RZ, RZ, 0, 5.9604644775390625e-08 ;  /* 0x00000001ff0c7431 */ /* 0x000fe400000001ff */
[----:B------:R-:W-:Y:S02]  /*5360*/  IMAD.MOV.U32 R8, RZ, RZ, 0x192 ;  /* 0x00000192ff087424 */ /* 0x000fe400078e00ff */
[----:B------:R-:W-:Y:S01]  /*5370*/  IMAD.MOV.U32 R13, RZ, RZ, RZ ;  /* 0x000000ffff0d7224 */ /* 0x000fe200078e00ff */
[----:B------:R-:W1:Y:S01]  /*5380*/  LDCU.64 UR6, c[0x4][0x78] ;  /* 0x01000f00ff0677ac */ /* 0x000e620008000a00 */
[----:B------:R-:W2:Y:S01]  /*5390*/  LDC.64 R2, c[0x4][R3] ;  /* 0x0100000003027b82 */ /* 0x000ea20000000a00 */
[----:B------:R-:W5:Y:S01]  /*53a0*/  LDCU.64 UR4, c[0x4][0x10] ;  /* 0x01000200ff0477ac */ /* 0x000f620008000a00 */
[----:B----4-:R-:W-:Y:S01]  /*53b0*/  MOV R5, UR9 ;  /* 0x0000000900057c02 */ /* 0x010fe20008000f00 */
[----:B------:R-:W-:Y:S01]  /*53c0*/  IMAD.U32 R4, RZ, RZ, UR8 ;  /* 0x00000008ff047e24 */ /* 0x000fe2000f8e00ff */
[----:B-1----:R-:W-:Y:S01]  /*53d0*/  MOV R7, UR7 ;  /* 0x0000000700077c02 */ /* 0x002fe20008000f00 */
[----:B------:R-:W-:Y:S01]  /*53e0*/  IMAD.U32 R6, RZ, RZ, UR6 ;  /* 0x00000006ff067e24 */ /* 0x000fe2000f8e00ff */
[----:B-----5:R-:W-:Y:S01]  /*53f0*/  MOV R11, UR5 ;  /* 0x00000005000b7c02 */ /* 0x020fe20008000f00 */
[----:B------:R-:W-:Y:S02]  /*5400*/  IMAD.U32 R10, RZ, RZ, UR4 ;  /* 0x00000004ff0a7e24 */ /* 0x000fe4000f8e00ff */
[----:B------:R-:W-:Y:S07]  /*5410*/  LEPC R20, `(.L_x_90) ;  /* 0x000000001014794e */ /* 0x000fee0000000000 */
[----:B--23--:R-:W-:Y:S05]  /*5420*/  CALL.ABS.NOINC R2 ;  /* 0x0000000002007343 */ /* 0x00cfea0003c00000 */
.L_x_90:
[----:B------:R-:W-:Y:S01]  /*5430*/  LOP3.LUT P0, RZ, R101, 0x60, RZ, 0xc0, !PT ;  /* 0x0000006065ff7812 */ /* 0x000fe2000780c0ff */
[----:B------:R-:W-:Y:S05]  /*5440*/  WARPSYNC.ALL ;  /* 0x0000000000007948 */ /* 0x000fea0003800000 */
[----:B------:R-:W-:Y:S01]  /*5450*/  R2UR UR4, R32 ;  /* 0x00000000200472ca */ /* 0x000fe200000e0000 */
[----:B------:R-:W-:Y:S01]  /*5460*/  BSSY.RECONVERGENT B0, `(.L_x_91) ;  /* 0x00000a0000007945 */ /* 0x000fe20003800200 */
[-C--:B------:R-:W-:Y:S02]  /*5470*/  F2FP.F16.E5M2.UNPACK_B R50, R56.reuse ;  /* 0x00000038ff32723e */ /* 0x080fe400020004ff */
[----:B------:R-:W-:Y:S02]  /*5480*/  F2FP.F16.E5M2.UNPACK_B R63, R56.H1 ;  /* 0x00000038ff3f723e */ /* 0x000fe400030004ff */
[-C--:B------:R-:W-:Y:S01]  /*5490*/  F2FP.F16.E5M2.UNPACK_B R56, R57.reuse ;  /* 0x00000039ff38723e */ /* 0x080fe200020004ff */
[--C-:B------:R-:W-:Y:S01]  /*54a0*/  HADD2.F32 R48, -RZ, R50.reuse.H0_H0 ;  /* 0x20000032ff307230 */ /* 0x100fe20000004100 */
[----:B------:R-:W-:Y:S01]  /*54b0*/  F2FP.F16.E5M2.UNPACK_B R57, R57.H1 ;  /* 0x00000039ff39723e */ /* 0x000fe200030004ff */
[----:B------:R-:W-:Y:S01]  /*54c0*/  HADD2.F32 R50, -RZ, R50.H1_H1 ;  /* 0x30000032ff327230 */ /* 0x000fe20000004100 */
[-C--:B------:R-:W-:Y:S01]  /*54d0*/  F2FP.F16.E5M2.UNPACK_B R66, R52.reuse ;  /* 0x00000034ff42723e */ /* 0x080fe200020004ff */
[--C-:B------:R-:W-:Y:S01]  /*54e0*/  HADD2.F32 R51, -RZ, R63.reuse.H0_H0 ;  /* 0x2000003fff337230 */ /* 0x100fe20000004100 */
[----:B------:R-:W-:Y:S01]  /*54f0*/  F2FP.F16.E5M2.UNPACK_B R68, R52.H1 ;  /* 0x00000034ff44723e */ /* 0x000fe200030004ff */
[----:B-1----:R-:W-:Y:S01]  /*5500*/  LDTM.16dp32bit_t0_t15.x32 R4, tmem[UR4] ;  /* 0x00000004000479ee */ /* 0x002fe20008a80000 */
[----:B------:R-:W3:Y:S01]  /*5510*/  LDTM.16dp32bit_t16_t31.x32 R4, tmem[UR4+0x20] ;  /* 0x00002004000479ee */ /* 0x000ee20008aa0000 */
[----:B------:R-:W-:Y:S01]  /*5520*/  NOP ;  /* 0x0000000000007918 */ /* 0x000fe20000000000 */
[----:B------:R-:W-:Y:S01]  /*5530*/  R2UR UR5, R92 ;  /* 0x000000005c0572ca */ /* 0x000fe200000e0000 */
[--C-:B------:R-:W-:Y:S01]  /*5540*/  HADD2.F32 R65, -RZ, R66.reuse.H0_H0 ;  /* 0x20000042ff417230 */ /* 0x100fe20000004100 */
[----:B------:R-:W-:Y:S01]  /*5550*/  F2FP.F16.E5M2.UNPACK_B R61, R58 ;  /* 0x0000003aff3d723e */ /* 0x000fe200020004ff */
[----:B------:R-:W-:Y:S01]  /*5560*/  HADD2.F32 R67, -RZ, R66.H1_H1 ;  /* 0x30000042ff437230 */ /* 0x000fe20000004100 */
[-C--:B------:R-:W-:Y:S01]  /*5570*/  F2FP.F16.E5M2.UNPACK_B R70, R53.reuse ;  /* 0x00000035ff46723e */ /* 0x080fe200020004ff */
[----:B------:R-:W-:Y:S01]  /*5580*/  HADD2.F32 R52, -RZ, R63.H1_H1 ;  /* 0x3000003fff347230 */ /* 0x000fe20000004100 */
[----:B------:R-:W-:Y:S01]  /*5590*/  F2FP.F16.E5M2.UNPACK_B R72, R53.H1 ;  /* 0x00000035ff48723e */ /* 0x000fe200030004ff */
[----:B------:R-:W-:Y:S01]  /*55a0*/  HADD2.F32 R53, -RZ, R56.H0_H0 ;  /* 0x20000038ff357230 */ /* 0x000fe20000004100 */
[-C--:B------:R-:W-:Y:S01]  /*55b0*/  F2FP.F16.E5M2.UNPACK_B R74, R54.reuse ;  /* 0x00000036ff4a723e */ /* 0x080fe200020004ff */
[----:B------:R-:W-:Y:S01]  /*55c0*/  HADD2.F32 R69, -RZ, R70.H0_H0 ;  /* 0x20000046ff457230 */ /* 0x000fe20000004100 */
[----:B------:R-:W-:Y:S01]  /*55d0*/  F2FP.F16.E5M2.UNPACK_B R76, R54.H1 ;  /* 0x00000036ff4c723e */ /* 0x000fe200030004ff */
[----:B------:R-:W-:Y:S01]  /*55e0*/  HADD2.F32 R54, -RZ, R56.H1_H1 ;  /* 0x30000038ff367230 */ /* 0x000fe20000004100 */
[----:B------:R-:W-:Y:S01]  /*55f0*/  F2FP.F16.E5M2.UNPACK_B R60, R58.H1 ;  /* 0x0000003aff3c723e */ /* 0x000fe200030004ff */
[----:B------:R-:W-:Y:S01]  /*5600*/  UIADD3 UR5, UPT, UPT, UR5, 0x90, URZ ;  /* 0x0000009005057890 */ /* 0x000fe2000fffe0ff */
[----:B------:R-:W-:Y:S01]  /*5610*/  HADD2.F32 R58, -RZ, R61.H1_H1 ;  /* 0x3000003dff3a7230 */ /* 0x000fe20000004100 */
[----:B------:R-:W-:Y:S01]  /*5620*/  F2FP.F16.E5M2.UNPACK_B R77, R55 ;  /* 0x00000037ff4d723e */ /* 0x000fe200020004ff */
[----:B------:R-:W-:Y:S01]  /*5630*/  HADD2.F32 R70, -RZ, R70.H1_H1 ;  /* 0x30000046ff467230 */ /* 0x000fe20000004100 */
[----:B------:R-:W-:Y:S01]  /*5640*/  UPRMT UR5, UR37, 0x654, UR5 ;  /* 0x0000065425057896 */ /* 0x000fe20008000005 */
[--C-:B------:R-:W-:Y:S01]  /*5650*/  HADD2.F32 R73, -RZ, R74.reuse.H0_H0 ;  /* 0x2000004aff497230 */ /* 0x100fe20000004100 */
[----:B------:R-:W-:Y:S01]  /*5660*/  F2FP.F16.E5M2.UNPACK_B R62, R59 ;  /* 0x0000003bff3e723e */ /* 0x000fe200020004ff */
[----:B------:R-:W-:Y:S01]  /*5670*/  HADD2.F32 R74, -RZ, R74.H1_H1 ;  /* 0x3000004aff4a7230 */ /* 0x000fe20000004100 */
[----:B------:R-:W-:Y:S01]  /*5680*/  F2FP.F16.E5M2.UNPACK_B R78, R55.H1 ;  /* 0x00000037ff4e723e */ /* 0x000fe200030004ff */
[C---:B---3--:R-:W-:Y:S01]  /*5690*/  FMUL R4, R47.reuse, R4 ;  /* 0x000000042f047220 */ /* 0x048fe20000400000 */
[C---:B------:R-:W-:Y:S01]  /*56a0*/  FMUL R5, R47.reuse, R5 ;  /* 0x000000052f057220 */ /* 0x040fe20000400000 */
[C---:B------:R-:W-:Y:S01]  /*56b0*/  FMUL R8, R47.reuse, R8 ;  /* 0x000000082f087220 */ /* 0x040fe20000400000 */
[----:B------:R-:W-:Y:S01]  /*56c0*/  FMUL R9, R47, R9 ;  /* 0x000000092f097220 */ /* 0x000fe20000400000 */
[----:B------:R-:W-:Y:S01]  /*56d0*/  SYNCS.ARRIVE.TRANS64.RED.A1T0 RZ, [UR5], RZ ;  /* 0x000000ffffff79a7 */ /* 0x000fe20008100405 */
[C---:B------:R-:W-:Y:S01]  /*56e0*/  FFMA R4, R49.reuse, R48, R4 ;  /* 0x0000003031047223 */ /* 0x040fe20000000004 */
[----:B------:R-:W-:Y:S01]  /*56f0*/  FFMA R5, R49, R50, R5 ;  /* 0x0000003231057223 */ /* 0x000fe20000000005 */
[C---:B------:R-:W-:Y:S01]  /*5700*/  FMUL R12, R47.reuse, R12 ;  /* 0x0000000c2f0c7220 */ /* 0x040fe20000400000 */
        /* <DEDUP_REMOVED lines=9> */
[----:B------:R-:W-:Y:S02]  /*57a0*/  HADD2.F32 R48, -RZ, R77.H1_H1 ;  /* 0x3000004dff307230 */ /* 0x000fe40000004100 */
[C---:B------:R-:W-:Y:S01]  /*57b0*/  FMUL R28, R47.reuse, R32 ;  /* 0x000000202f1c7220 */ /* 0x040fe20000400000 */
[C---:B------:R-:W-:Y:S01]  /*57c0*/  FMUL R29, R47.reuse, R33 ;  /* 0x000000212f1d7220 */ /* 0x040fe20000400000 */
[C---:B------:R-:W-:Y:S01]  /*57d0*/  FMUL R6, R47.reuse, R6 ;  /* 0x000000062f067220 */ /* 0x040fe20000400000 */
[C---:B------:R-:W-:Y:S01]  /*57e0*/  FMUL R7, R47.reuse, R7 ;  /* 0x000000072f077220 */ /* 0x040fe20000400000 */
[--C-:B------:R-:W-:Y:S02]  /*57f0*/  HADD2.F32 R55, -RZ, R57.reuse.H0_H0 ;  /* 0x20000039ff377230 */ /* 0x100fe40000004100 */
[----:B------:R-:W-:Y:S01]  /*5800*/  FMUL R10, R47, R10 ;  /* 0x0000000a2f0a7220 */ /* 0x000fe20000400000 */
[C---:B------:R-:W-:Y:S01]  /*5810*/  FFMA R6, R49.reuse, R51, R6 ;  /* 0x0000003331067223 */ /* 0x040fe20000000006 */
[----:B------:R-:W-:Y:S02]  /*5820*/  HADD2.F32 R56, -RZ, R57.H1_H1 ;  /* 0x30000039ff387230 */ /* 0x000fe40000004100 */
[C---:B------:R-:W-:Y:S01]  /*5830*/  FFMA R7, R49.reuse, R52, R7 ;  /* 0x0000003431077223 */ /* 0x040fe20000000007 */
[C---:B------:R-:W-:Y:S01]  /*5840*/  FFMA R8, R49.reuse, R53, R8 ;  /* 0x0000003531087223 */ /* 0x040fe20000000008 */
[C---:B------:R-:W-:Y:S01]  /*5850*/  FFMA R9, R49.reuse, R54, R9 ;  /* 0x0000003631097223 */ /* 0x040fe20000000009 */
[----:B------:R-:W-:Y:S02]  /*5860*/  HADD2.F32 R57, -RZ, R61.H0_H0 ;  /* 0x2000003dff397230 */ /* 0x000fe40000004100 */
[----:B------:R-:W-:Y:S01]  /*5870*/  FFMA R10, R49, R55, R10 ;  /* 0x00000037310a7223 */ /* 0x000fe2000000000a */
[----:B------:R-:W-:Y:S01]  /*5880*/  F2FP.SATFINITE.E5M2.F32.PACK_AB_MERGE_C R92, R7, R6, RZ ;  /* 0x00000006075c723e */ /* 0x000fe200048060ff */
[----:B------:R-:W-:Y:S02]  /*5890*/  HADD2.F32 R61, -RZ, R62.H0_H0 ;  /* 0x2000003eff3d7230 */ /* 0x000fe40000004100 */
[----:B------:R-:W-:Y:S01]  /*58a0*/  FMUL R11, R47, R11 ;  /* 0x0000000b2f0b7220 */ /* 0x000fe20000400000 */
[----:B------:R-:W-:Y:S01]  /*58b0*/  F2FP.F16.E5M2.UNPACK_B R64, R59.H1 ;  /* 0x0000003bff40723e */ /* 0x000fe200030004ff */
[----:B------:R-:W-:Y:S01]  /*58c0*/  HADD2.F32 R59, -RZ, R60.H0_H0 ;  /* 0x2000003cff3b7230 */ /* 0x000fe20000004100 */
[----:B------:R-:W-:Y:S01]  /*58d0*/  F2FP.SATFINITE.E5M2.F32.PACK_AB_MERGE_C R92, R5, R4, R92 ;  /* 0x00000004055c723e */ /* 0x000fe2000480605c */
[C---:B------:R-:W-:Y:S01]  /*58e0*/  FFMA R11, R49.reuse, R56, R11 ;  /* 0x00000038310b7223 */ /* 0x040fe2000000000b */
[C---:B------:R-:W-:Y:S01]  /*58f0*/  FFMA R12, R49.reuse, R57, R12 ;  /* 0x00000039310c7223 */ /* 0x040fe2000000000c */
[----:B------:R-:W-:Y:S01]  /*5900*/  FFMA R13, R49, R58, R13 ;  /* 0x0000003a310d7223 */ /* 0x000fe2000000000d */
[----:B------:R-:W-:Y:S02]  /*5910*/  HADD2.F32 R62, -RZ, R62.H1_H1 ;  /* 0x3000003eff3e7230 */ /* 0x000fe40000004100 */
[----:B------:R-:W-:Y:S01]  /*5920*/  FMUL R14, R47, R14 ;  /* 0x0000000e2f0e7220 */ /* 0x000fe20000400000 */
[----:B------:R-:W-:Y:S01]  /*5930*/  HADD2.F32 R60, -RZ, R60.H1_H1 ;  /* 0x3000003cff3c7230 */ /* 0x000fe20000004100 */
[----:B------:R-:W-:Y:S01]  /*5940*/  F2FP.SATFINITE.E5M2.F32.PACK_AB_MERGE_C R93, R11, R10, RZ ;  /* 0x0000000a0b5d723e */ /* 0x000fe200048060ff */
[----:B------:R-:W-:Y:S02]  /*5950*/  HADD2.F32 R51, -RZ, R77.H0_H0 ;  /* 0x2000004dff337230 */ /* 0x000fe40000004100 */
[----:B------:R-:W-:Y:S01]  /*5960*/  FFMA R14, R49, R59, R14 ;  /* 0x0000003b310e7223 */ /* 0x000fe2000000000e */
[----:B------:R-:W-:Y:S01]  /*5970*/  FMUL R15, R47, R15 ;  /* 0x0000000f2f0f7220 */ /* 0x000fe20000400000 */
[--C-:B------:R-:W-:Y:S01]  /*5980*/  HADD2.F32 R63, -RZ, R64.reuse.H0_H0 ;  /* 0x20000040ff3f7230 */ /* 0x100fe20000004100 */
[----:B------:R-:W-:Y:S01]  /*5990*/  F2FP.SATFINITE.E5M2.F32.PACK_AB_MERGE_C R93, R9, R8, R93 ;  /* 0x00000008095d723e */ /* 0x000fe2000480605d */
[----:B------:R-:W-:Y:S02]  /*59a0*/  HADD2.F32 R64, -RZ, R64.H1_H1 ;  /* 0x30000040ff407230 */ /* 0x000fe40000004100 */
[C---:B------:R-:W-:Y:S01]  /*59b0*/  FFMA R15, R49.reuse, R60, R15 ;  /* 0x0000003c310f7223 */ /* 0x040fe2000000000f */
[C---:B------:R-:W-:Y:S01]  /*59c0*/  FFMA R16, R49.reuse, R61, R16 ;  /* 0x0000003d31107223 */ /* 0x040fe20000000010 */
[----:B------:R-:W-:Y:S01]  /*59d0*/  FFMA R17, R49, R62, R17 ;  /* 0x0000003e31117223 */ /* 0x000fe20000000011 */
[C---:B------:R-:W-:Y:S01]  /*59e0*/  FMUL R18, R47.reuse, R18 ;  /* 0x000000122f127220 */ /* 0x040fe20000400000 */
[C---:B------:R-:W-:Y:S01]  /*59f0*/  FMUL R19, R47.reuse, R19 ;  /* 0x000000132f137220 */ /* 0x040fe20000400000 */
[--C-:B------:R-:W-:Y:S02]  /*5a00*/  HADD2.F32 R66, -RZ, R68.reuse.H0_H0 ;  /* 0x20000044ff427230 */ /* 0x100fe40000004100 */
[----:B------:R-:W-:Y:S01]  /*5a10*/  FMUL R3, R47, R22 ;  /* 0x000000162f037220 */ /* 0x000fe20000400000 */
[C---:B------:R-:W-:Y:S01]  /*5a20*/  FFMA R18, R49.reuse, R63, R18 ;  /* 0x0000003f31127223 */ /* 0x040fe20000000012 */
[----:B------:R-:W-:Y:S02]  /*5a30*/  HADD2.F32 R68, -RZ, R68.H1_H1 ;  /* 0x30000044ff447230 */ /* 0x000fe40000004100 */
[----:B------:R-:W-:Y:S01]  /*5a40*/  FFMA R19, R49, R64, R19 ;  /* 0x0000004031137223 */ /* 0x000fe20000000013 */
[----:B------:R-:W-:Y:S01]  /*5a50*/  FMUL R23, R47, R23 ;  /* 0x000000172f177220 */ /* 0x000fe20000400000 */
[C---:B------:R-:W-:Y:S01]  /*5a60*/  FFMA R0, R49.reuse, R65, R0 ;  /* 0x0000004131007223 */ /* 0x040fe20000000000 */
[C---:B------:R-:W-:Y:S01]  /*5a70*/  FFMA R2, R49.reuse, R67, R2 ;  /* 0x0000004331027223 */ /* 0x040fe20000000002 */
[--C-:B------:R-:W-:Y:S02]  /*5a80*/  HADD2.F32 R71, -RZ, R72.reuse.H0_H0 ;  /* 0x20000048ff477230 */ /* 0x100fe40000004100 */
[----:B------:R-:W-:Y:S01]  /*5a90*/  FFMA R3, R49, R66, R3 ;  /* 0x0000004231037223 */ /* 0x000fe20000000003 */
[----:B------:R-:W-:Y:S02]  /*5aa0*/  HADD2.F32 R72, -RZ, R72.H1_H1 ;  /* 0x30000048ff487230 */ /* 0x000fe40000004100 */
[----:B------:R-:W-:Y:S01]  /*5ab0*/  FMUL R22, R47, R26 ;  /* 0x0000001a2f167220 */ /* 0x000fe20000400000 */
        /* <DEDUP_REMOVED lines=18> */
[----:B------:R-:W-:Y:S01]  /*5be0*/  F2FP.SATFINITE.E5M2.F32.PACK_AB_MERGE_C R94, R15, R14, RZ ;  /* 0x0000000e0f5e723e */ /* 0x000fe200048060ff */
[----:B------:R-:W-:Y:S01]  /*5bf0*/  FFMA R28, R49, R51, R28 ;  /* 0x00000033311c7223 */ /* 0x000fe2000000001c */
[----:B------:R-:W-:Y:S01]  /*5c00*/  F2FP.SATFINITE.E5M2.F32.PACK_AB_MERGE_C R95, R19, R18, RZ ;  /* 0x00000012135f723e */ /* 0x000fe200048060ff */
[C---:B------:R-:W-:Y:S01]  /*5c10*/  FFMA R29, R49.reuse, R48, R29 ;  /* 0x00000030311d7223 */ /* 0x040fe2000000001d */
[C---:B------:R-:W-:Y:S01]  /*5c20*/  FFMA R30, R49.reuse, R77, R30 ;  /* 0x0000004d311e7223 */ /* 0x040fe2000000001e */
[----:B------:R-:W-:Y:S01]  /*5c30*/  FFMA R35, R49, R50, R35 ;  /* 0x0000003231237223 */ /* 0x000fe20000000023 */
[----:B------:R-:W-:Y:S02]  /*5c40*/  F2FP.SATFINITE.E5M2.F32.PACK_AB_MERGE_C R94, R13, R12, R94 ;  /* 0x0000000c0d5e723e */ /* 0x000fe4000480605e */
[----:B------:R-:W-:Y:S02]  /*5c50*/  F2FP.SATFINITE.E5M2.F32.PACK_AB_MERGE_C R95, R17, R16, R95 ;  /* 0x00000010115f723e */ /* 0x000fe4000480605f */
[----:B------:R-:W-:Y:S02]  /*5c60*/  F2FP.SATFINITE.E5M2.F32.PACK_AB_MERGE_C R113, R23, R3, RZ ;  /* 0x000000031771723e */ /* 0x000fe400048060ff */
[----:B------:R-:W-:Y:S01]  /*5c70*/  F2FP.SATFINITE.E5M2.F32.PACK_AB_MERGE_C R114, R27, R22, RZ ;  /* 0x000000161b72723e */ /* 0x000fe200048060ff */
[----:B------:R1:W-:Y:S01]  /*5c80*/  STS.128 [R103+UR43+0x1200], R92 ;  /* 0x0012005c67007988 */ /* 0x0003e20008000c2b */
[----:B------:R-:W-:Y:S02]  /*5c90*/  F2FP.SATFINITE.E5M2.F32.PACK_AB_MERGE_C R116, R31, R26, RZ ;  /* 0x0000001a1f74723e */ /* 0x000fe400048060ff */
[----:B------:R-:W-:Y:S02]  /*5ca0*/  F2FP.SATFINITE.E5M2.F32.PACK_AB_MERGE_C R117, R35, R30, RZ ;  /* 0x0000001e2375723e */ /* 0x000fe400048060ff */
[----:B------:R-:W-:Y:S02]  /*5cb0*/  F2FP.SATFINITE.E5M2.F32.PACK_AB_MERGE_C R112, R2, R0, R113 ;  /* 0x000000000270723e */ /* 0x000fe40004806071 */
[----:B------:R-:W-:Y:S02]  /*5cc0*/  F2FP.SATFINITE.E5M2.F32.PACK_AB_MERGE_C R113, R21, R20, R114 ;  /* 0x000000141571723e */ /* 0x000fe40004806072 */
[----:B------:R-:W-:Y:S02]  /*5cd0*/  F2FP.SATFINITE.E5M2.F32.PACK_AB_MERGE_C R114, R25, R24, R116 ;  /* 0x000000181972723e */ /* 0x000fe40004806074 */
[----:B------:R-:W-:Y:S02]  /*5ce0*/  F2FP.SATFINITE.E5M2.F32.PACK_AB_MERGE_C R115, R29, R28, R117 ;  /* 0x0000001c1d73723e */ /* 0x000fe40004806075 */
[----:B------:R-:W-:Y:S03]  /*5cf0*/  IADD3 R116, PT, PT, R44, 0x1, RZ ;  /* 0x000000012c747810 */ /* 0x000fe60007ffe0ff */
[----:B------:R1:W-:Y:S01]  /*5d00*/  STS.128 [R102+0x1010], R112 ;  /* 0x0010107066007388 */ /* 0x0003e20000000c00 */
[----:B------:R-:W-:Y:S01]  /*5d10*/  @!PT LDS RZ, [RZ] ;  /* 0x00000000fffff984 */ /* 0x000fe20000000800 */
[----:B------:R-:W-:Y:S01]  /*5d20*/  @!PT LDS RZ, [RZ] ;  /* 0x00000000fffff984 */ /* 0x000fe20000000800 */
[----:B------:R-:W-:Y:S01]  /*5d30*/  @!PT LDS RZ, [RZ] ;  /* 0x00000000fffff984 */ /* 0x000fe20000000800 */
[----:B------:R-:W-:Y:S01]  /*5d40*/  @!PT LDS RZ, [RZ] ;  /* 0x00000000fffff984 */ /* 0x000fe20000000800 */
[----:B------:R3:W-:Y:S07]  /*5d50*/  MEMBAR.ALL.CTA ;  /* 0x0000000000007992 */ /* 0x0007ee0000008000 */
[----:B---3--:R-:W3:Y:S02]  /*5d60*/  FENCE.VIEW.ASYNC.S ;  /* 0x00000000000073c6 */ /* 0x008ee40000000000 */
[----:B---3--:R-:W-:Y:S06]  /*5d70*/  BAR.SYNC.DEFER_BLOCKING 0x1, 0x80 ;  /* 0x0042000000007b1d */ /* 0x008fec0000010000 */
[----:B------:R-:W-:Y:S05]  /*5d80*/  @P0 BRA `(.L_x_92) ;  /* 0x0000000000340947 */ /* 0x000fea0003800000 */
[----:B------:R-:W-:Y:S01]  /*5d90*/  UIADD3 UR12, UPT, UPT, UR43, 0x1200, URZ ;  /* 0x000012002b0c7890 */ /* 0x000fe2000fffe0ff */
[----:B------:R-:W-:Y:S01]  /*5da0*/  R2UR UR9, R91 ;  /* 0x000000005b0972ca */ /* 0x000fe200000e0000 */
[----:B------:R-:W-:Y:S01]  /*5db0*/  UIADD3 UR10, UP0, UPT, UR46, 0x680, URZ ;  /* 0x000006802e0a7890 */ /* 0x000fe2000ff1e0ff */
[----:B------:R-:W-:Y:S01]  /*5dc0*/  R2UR UR8, R97 ;  /* 0x00000000610872ca */ /* 0x000fe200000e0000 */
[----:B------:R-:W-:Y:S02]  /*5dd0*/  UMOV UR7, UR36 ;  /* 0x0000002400077c82 */ /* 0x000fe40008000000 */
[----:B------:R-:W-:Y:S01]  /*5de0*/  IMAD.U32 R109, RZ, RZ, UR12 ;  /* 0x0000000cff6d7e24 */ /* 0x000fe2000f8e00ff */
[----:B------:R-:W-:Y:S04]  /*5df0*/  UIADD3.X UR11, UPT, UPT, URZ, UR47, URZ, UP0, !UPT ;  /* 0x0000002fff0b7290 */ /* 0x000fe800087fe4ff */
[----:B------:R-:W-:Y:S03]  /*5e00*/  R2UR UR4, R109 ;  /* 0x000000006d0472ca */ /* 0x000fe600000e0000 */
[----:B------:R-:W-:Y:S02]  /*5e10*/  USHF.L.U32 UR5, UR9, 0x6, URZ ;  /* 0x0000000609057899 */ /* 0x000fe400080006ff */
[----:B------:R-:W-:Y:S09]  /*5e20*/  USHF.L.U32 UR6, UR8, 0x6, URZ ;  /* 0x0000000608067899 */ /* 0x000ff200080006ff */
[----:B------:R3:W-:Y:S01]  /*5e30*/  UTMASTG.3D [UR4], [UR10] ;  /* 0x000000040a0073b5 */ /* 0x0007e20008010000 */
[----:B------:R0:W-:Y:S01]  /*5e40*/  UTMACMDFLUSH ;  /* 0x00000000000079b7 */ /* 0x0001e20000000000 */
[----:B---3--:R-:W-:Y:S04]  /*5e50*/  DEPBAR.LE SB0, 0x0 ;  /* 0x000080000000791a */ /* 0x008fe80000000000 */
.L_x_92:
[----:B------:R-:W-:Y:S05]  /*5e60*/  BSYNC.RECONVERGENT B0 ;  /* 0x0000000000007941 */ /* 0x000fea0003800200 */
.L_x_91:
[----:B------:R-:W-:Y:S01]  /*5e70*/  BAR.SYNC.DEFER_BLOCKING 0x1, 0x80 ;  /* 0x0042000000007b1d */ /* 0x000fe20000010000 */
[----:B------:R-:W-:Y:S01]  /*5e80*/  ISETP.NE.AND P2, PT, R110, RZ, PT ;  /* 0x000000ff6e00720c */ /* 0x000fe20003f45270 */
[----:B------:R-:W-:Y:S01]  /*5e90*/  IMAD.IADD R91, R43, 0x1, R79 ;  /* 0x000000012b5b7824 */ /* 0x000fe200078e024f */
[----:B------:R-:W-:Y:S01]  /*5ea0*/  ISETP.NE.AND P0, PT, R111, 0x2, PT ;  /* 0x000000026f00780c */ /* 0x000fe20003f05270 */
[----:B------:R-:W-:Y:S01]  /*5eb0*/  IMAD.IADD R97, R45, 0x1, R90 ;  /* 0x000000012d617824 */ /* 0x000fe200078e025a */
[----:B------:R-:W-:Y:S02]  /*5ec0*/  ISETP.NE.AND P1, PT, R116, 0x4, PT ;  /* 0x000000047400780c */ /* 0x000fe40003f25270 */
[----:B------:R-:W-:Y:S02]  /*5ed0*/  SEL R0, RZ, 0x1, P0 ;  /* 0x00000001ff007807 */ /* 0x000fe40000000000 */
[----:B------:R-:W-:Y:S02]  /*5ee0*/  SEL R3, RZ, 0x1, P1 ;  /* 0x00000001ff037807 */ /* 0x000fe40000800000 */
[----:B------:R-:W-:Y:S02]  /*5ef0*/  LOP3.LUT R107, R107, R0, RZ, 0x3c, !PT ;  /* 0x000000006b6b7212 */ /* 0x000fe400078e3cff */
[----:B------:R-:W-:Y:S02]  /*5f00*/  LOP3.LUT R108, R108, R3, RZ, 0x3c, !PT ;  /* 0x000000036c6c7212 */ /* 0x000fe400078e3cff */
[----:B------:R-:W-:Y:S02]  /*5f10*/  @P2 R2UR UR36, R105 ;  /* 0x00000000692422ca */ /* 0x000fe400000e0000 */
[----:B------:R-:W-:Y:S02]  /*5f20*/  SEL R111, R111, RZ, P0 ;  /* 0x000000ff6f6f7207 */ /* 0x000fe40000000000 */
[----:B------:R-:W-:Y:S01]  /*5f30*/  SEL R44, R116, RZ, P1 ;  /* 0x000000ff742c7207 */ /* 0x000fe20000800000 */
[----:B------:R-:W-:Y:S10]  /*5f40*/  @P2 BRA `(.L_x_93) ;  /* 0xffffffe400842947 */ /* 0x000ff4000383ffff */
[----:B------:R-:W-:Y:S05]  /*5f50*/  EXIT ;  /* 0x000000000000794d */ /* 0x000fea0003800000 */
.L_x_19:
[----:B--2---:R2:W1:Y:S02]  /*5f60*/  SYNCS.PHASECHK.TRANS64.TRYWAIT P0, [R3+URZ+0xc0], R2 ;  /* 0x0000c002030075a7 */ /* 0x00446400080011ff */
[----:B-1----:R-:W-:Y:S05]  /*5f70*/  @!P0 NANOSLEEP.SYNCS 0x989680 ;  /* 0x009896800000895d */ /* 0x002fea0003900000 */
[----:B------:R-:W1:Y:S02]  /*5f80*/  @!P0 SYNCS.PHASECHK.TRANS64 P0, [R3+URZ+0xc0], R2 ;  /* 0x0000c002030085a7 */ /* 0x000e6400080010ff */
[----:B-1----:R-:W-:Y:S05]  /*5f90*/  @!P0 BRA `(.L_x_19) ;  /* 0xfffffffc00f08947 */ /* 0x002fea000383ffff */
[----:B------:R-:W-:Y:S05]  /*5fa0*/  BRA `(.L_x_94) ;  /* 0xffffffb4006c7947 */ /* 0x000fea000383ffff */
.L_x_22:
[----:B-1----:R-:W-:-:S07]  /*5fb0*/  MOV R2, UR33 ;  /* 0x0000002100027c02 */ /* 0x002fce0008000f00 */
.L_x_95:
[----:B-1----:R1:W2:Y:S02]  /*5fc0*/  SYNCS.PHASECHK.TRANS64.TRYWAIT P0, [R2+URZ+0x18], R5 ;  /* 0x00001805020075a7 */ /* 0x0022a400080011ff */
[----:B--2---:R-:W-:Y:S05]  /*5fd0*/  @!P0 NANOSLEEP.SYNCS 0x989680 ;  /* 0x009896800000895d */ /* 0x004fea0003900000 */
[----:B------:R-:W2:Y:S02]  /*5fe0*/  @!P0 SYNCS.PHASECHK.TRANS64 P0, [R2+URZ+0x18], R5 ;  /* 0x00001805020085a7 */ /* 0x000ea400080010ff */
[----:B--2---:R-:W-:Y:S05]  /*5ff0*/  @!P0 BRA `(.L_x_95) ;  /* 0xfffffffc00f08947 */ /* 0x004fea000383ffff */
[----:B------:R-:W-:Y:S05]  /*6000*/  BRA `(.L_x_21) ;  /* 0xffffffb400bc7947 */ /* 0x000fea000383ffff */
.L_x_28:
[----:B-1----:R-:W-:-:S07]  /*6010*/  MOV R2, UR17 ;  /* 0x0000001100027c02 */ /* 0x002fce0008000f00 */
.L_x_96:
[----:B-1----:R1:W2:Y:S02]  /*6020*/  SYNCS.PHASECHK.TRANS64.TRYWAIT P0, [R2+URZ+0x18], R5 ;  /* 0x00001805020075a7 */ /* 0x0022a400080011ff */
[----:B--2---:R-:W-:Y:S05]  /*6030*/  @!P0 NANOSLEEP.SYNCS 0x989680 ;  /* 0x009896800000895d */ /* 0x004fea0003900000 */
[----:B------:R-:W2:Y:S02]  /*6040*/  @!P0 SYNCS.PHASECHK.TRANS64 P0, [R2+URZ+0x18], R5 ;  /* 0x00001805020085a7 */ /* 0x000ea400080010ff */
[----:B--2---:R-:W-:Y:S05]  /*6050*/  @!P0 BRA `(.L_x_96) ;  /* 0xfffffffc00f08947 */ /* 0x004fea000383ffff */
[----:B------:R-:W-:Y:S05]  /*6060*/  BRA `(.L_x_27) ;  /* 0xffffffb800607947 */ /* 0x000fea000383ffff */
.L_x_32:
[----:B-1----:R1:W2:Y:S02]  /*6070*/  SYNCS.PHASECHK.TRANS64.TRYWAIT P0, [R2+URZ+0x50], R3 ;  /* 0x00005003020075a7 */ /* 0x0022a400080011ff */
[----:B--2---:R-:W-:Y:S05]  /*6080*/  @!P0 NANOSLEEP.SYNCS 0x989680 ;  /* 0x009896800000895d */ /* 0x004fea0003900000 */
[----:B------:R-:W2:Y:S02]  /*6090*/  @!P0 SYNCS.PHASECHK.TRANS64 P0, [R2+URZ+0x50], R3 ;  /* 0x00005003020085a7 */ /* 0x000ea400080010ff */
[----:B--2---:R-:W-:Y:S05]  /*60a0*/  @!P0 BRA `(.L_x_32) ;  /* 0xfffffffc00f08947 */ /* 0x004fea000383ffff */
[----:B------:R-:W-:Y:S05]  /*60b0*/  BRA `(.L_x_97) ;  /* 0xffffffb800ec7947 */ /* 0x000fea000383ffff */
.L_x_36:
[----:B----4-:R-:W-:-:S07]  /*60c0*/  MOV R0, UR5 ;  /* 0x0000000500007c02 */ /* 0x010fce0008000f00 */
.L_x_98:
[----:B-1----:R1:W2:Y:S02]  /*60d0*/  SYNCS.PHASECHK.TRANS64.TRYWAIT P0, [R0+URZ], R3 ;  /* 0x00000003000075a7 */ /* 0x0022a400080011ff */
[----:B--2---:R-:W-:Y:S05]  /*60e0*/  @!P0 NANOSLEEP.SYNCS 0x989680 ;  /* 0x009896800000895d */ /* 0x004fea0003900000 */
[----:B------:R-:W2:Y:S02]  /*60f0*/  @!P0 SYNCS.PHASECHK.TRANS64 P0, [R0+URZ], R3 ;  /* 0x00000003000085a7 */ /* 0x000ea400080010ff */
[----:B--2---:R-:W-:Y:S05]  /*6100*/  @!P0 BRA `(.L_x_98) ;  /* 0xfffffffc00f08947 */ /* 0x004fea000383ffff */
[----:B------:R-:W-:Y:S05]  /*6110*/  BRA `(.L_x_99) ;  /* 0xffffffc0005c7947 */ /* 0x000fea000383ffff */
.L_x_37:
[----:B----4-:R-:W-:-:S07]  /*6120*/  MOV R0, UR5 ;  /* 0x0000000500007c02 */ /* 0x010fce0008000f00 */
.L_x_100:
[----:B-1----:R1:W2:Y:S02]  /*6130*/  SYNCS.PHASECHK.TRANS64.TRYWAIT P0, [R0+URZ], R3 ;  /* 0x00000003000075a7 */ /* 0x0022a400080011ff */
[----:B--2---:R-:W-:Y:S05]  /*6140*/  @!P0 NANOSLEEP.SYNCS 0x989680 ;  /* 0x009896800000895d */ /* 0x004fea0003900000 */
[----:B------:R-:W2:Y:S02]  /*6150*/  @!P0 SYNCS.PHASECHK.TRANS64 P0, [R0+URZ], R3 ;  /* 0x00000003000085a7 */ /* 0x000ea400080010ff */
[----:B--2---:R-:W-:Y:S05]  /*6160*/  @!P0 BRA `(.L_x_100) ;  /* 0xfffffffc00f08947 */ /* 0x004fea000383ffff */
[----:B------:R-:W-:Y:S05]  /*6170*/  BRA `(.L_x_101) ;  /* 0xffffffc000687947 */ /* 0x000fea000383ffff */
.L_x_40:
[----:B-1----:R1:W2:Y:S02]  /*6180*/  SYNCS.PHASECHK.TRANS64.TRYWAIT P0, [R0+URZ+0xb0], R5 ;  /* 0x0000b005000075a7 */ /* 0x0022a400080011ff */
[----:B--2---:R-:W-:Y:S05]  /*6190*/  @!P0 NANOSLEEP.SYNCS 0x989680 ;  /* 0x009896800000895d */ /* 0x004fea0003900000 */
[----:B------:R-:W2:Y:S02]  /*61a0*/  @!P0 SYNCS.PHASECHK.TRANS64 P0, [R0+URZ+0xb0], R5 ;  /* 0x0000b005000085a7 */ /* 0x000ea400080010ff */
[----:B--2---:R-:W-:Y:S05]  /*61b0*/  @!P0 BRA `(.L_x_40) ;  /* 0xfffffffc00f08947 */ /* 0x004fea000383ffff */
[----:B------:R-:W-:Y:S05]  /*61c0*/  BRA `(.L_x_102) ;  /* 0xffffffc000c47947 */ /* 0x000fea000383ffff */
.L_x_41:
[----:B------:R-:W-:-:S07]  /*61d0*/  MOV R0, UR5 ;  /* 0x0000000500007c02 */ /* 0x000fce0008000f00 */
.L_x_103:
[----:B-1----:R1:W2:Y:S02]  /*61e0*/  SYNCS.PHASECHK.TRANS64.TRYWAIT P0, [R0+URZ+0x60], R5 ;  /* 0x00006005000075a7 */ /* 0x0022a400080011ff */
[----:B--2---:R-:W-:Y:S05]  /*61f0*/  @!P0 NANOSLEEP.SYNCS 0x989680 ;  /* 0x009896800000895d */ /* 0x004fea0003900000 */
[----:B------:R-:W2:Y:S02]  /*6200*/  @!P0 SYNCS.PHASECHK.TRANS64 P0, [R0+URZ+0x60], R5 ;  /* 0x00006005000085a7 */ /* 0x000ea400080010ff */
[----:B--2---:R-:W-:Y:S05]  /*6210*/  @!P0 BRA `(.L_x_103) ;  /* 0xfffffffc00f08947 */ /* 0x004fea000383ffff */
[----:B------:R-:W-:Y:S05]  /*6220*/  BRA `(.L_x_104) ;  /* 0xffffffc000d47947 */ /* 0x000fea000383ffff */
.L_x_42:
[----:B-1----:R1:W2:Y:S02]  /*6230*/  SYNCS.PHASECHK.TRANS64.TRYWAIT P1, [R0+URZ+0x50], R5 ;  /* 0x00005005000075a7 */ /* 0x0022a400080211ff */
[----:B--2---:R-:W-:Y:S05]  /*6240*/  @!P1 NANOSLEEP.SYNCS 0x989680 ;  /* 0x009896800000995d */ /* 0x004fea0003900000 */
[----:B------:R-:W2:Y:S02]  /*6250*/  @!P1 SYNCS.PHASECHK.TRANS64 P1, [R0+URZ+0x50], R5 ;  /* 0x00005005000095a7 */ /* 0x000ea400080210ff */
[----:B--2---:R-:W-:Y:S05]  /*6260*/  @!P1 BRA `(.L_x_42) ;  /* 0xfffffffc00f09947 */ /* 0x004fea000383ffff */
[----:B------:R-:W-:Y:S05]  /*6270*/  BRA `(.L_x_105) ;  /* 0xffffffc400047947 */ /* 0x000fea000383ffff */
.L_x_45:
[----:B------:R-:W-:-:S07]  /*6280*/  MOV R0, UR5 ;  /* 0x0000000500007c02 */ /* 0x000fce0008000f00 */
.L_x_106:
[----:B-1----:R1:W2:Y:S02]  /*6290*/  SYNCS.PHASECHK.TRANS64.TRYWAIT P0, [R0+URZ+0x60], R3 ;  /* 0x00006003000075a7 */ /* 0x0022a400080011ff */
[----:B--2---:R-:W-:Y:S05]  /*62a0*/  @!P0 NANOSLEEP.SYNCS 0x989680 ;  /* 0x009896800000895d */ /* 0x004fea0003900000 */
[----:B------:R-:W2:Y:S02]  /*62b0*/  @!P0 SYNCS.PHASECHK.TRANS64 P0, [R0+URZ+0x60], R3 ;  /* 0x00006003000085a7 */ /* 0x000ea400080010ff */
[----:B--2---:R-:W-:Y:S05]  /*62c0*/  @!P0 BRA `(.L_x_106) ;  /* 0xfffffffc00f08947 */ /* 0x004fea000383ffff */
[----:B------:R-:W-:Y:S05]  /*62d0*/  BRA `(.L_x_44) ;  /* 0xffffffc400587947 */ /* 0x000fea000383ffff */
.L_x_52:
[----:B-1----:R1:W2:Y:S02]  /*62e0*/  SYNCS.PHASECHK.TRANS64.TRYWAIT P1, [R0+URZ+0x50], R5 ;  /* 0x00005005000075a7 */ /* 0x0022a400080211ff */
[----:B--2---:R-:W-:Y:S05]  /*62f0*/  @!P1 NANOSLEEP.SYNCS 0x989680 ;  /* 0x009896800000995d */ /* 0x004fea0003900000 */
[----:B------:R-:W2:Y:S02]  /*6300*/  @!P1 SYNCS.PHASECHK.TRANS64 P1, [R0+URZ+0x50], R5 ;  /* 0x00005005000095a7 */ /* 0x000ea400080210ff */
[----:B--2---:R-:W-:Y:S05]  /*6310*/  @!P1 BRA `(.L_x_52) ;  /* 0xfffffffc00f09947 */ /* 0x004fea000383ffff */
[----:B------:R-:W-:Y:S05]  /*6320*/  BRA `(.L_x_107) ;  /* 0xffffffc800b07947 */ /* 0x000fea000383ffff */
.L_x_53:
[----:B------:R-:W-:-:S07]  /*6330*/  MOV R3, UR9 ;  /* 0x0000000900037c02 */ /* 0x000fce0008000f00 */
.L_x_108:
[----:B-1----:R1:W2:Y:S02]  /*6340*/  SYNCS.PHASECHK.TRANS64.TRYWAIT P0, [R3+URZ+0x90], R0 ;  /* 0x00009000030075a7 */ /* 0x0022a400080011ff */
[----:B--2---:R-:W-:Y:S05]  /*6350*/  @!P0 NANOSLEEP.SYNCS 0x989680 ;  /* 0x009896800000895d */ /* 0x004fea0003900000 */
[----:B------:R-:W2:Y:S02]  /*6360*/  @!P0 SYNCS.PHASECHK.TRANS64 P0, [R3+URZ+0x90], R0 ;  /* 0x00009000030085a7 */ /* 0x000ea400080010ff */
[----:B--2---:R-:W-:Y:S05]  /*6370*/  @!P0 BRA `(.L_x_108) ;  /* 0xfffffffc00f08947 */ /* 0x004fea000383ffff */
[----:B------:R-:W-:Y:S05]  /*6380*/  BRA `(.L_x_109) ;  /* 0xffffffc800e47947 */ /* 0x000fea000383ffff */
.L_x_56:
[----:B------:R-:W-:Y:S07]  /*6390*/  MOV R0, UR7 ;  /* 0x0000000700007c02 */ /* 0x000fee0008000f00 */
.L_x_110:
[----:B-1----:R1:W2:Y:S02]  /*63a0*/  SYNCS.PHASECHK.TRANS64.TRYWAIT P0, [R0+URZ], R3 ;  /* 0x00000003000075a7 */ /* 0x0022a400080011ff */
[----:B--2---:R-:W-:Y:S05]  /*63b0*/  @!P0 NANOSLEEP.SYNCS 0x989680 ;  /* 0x009896800000895d */ /* 0x004fea0003900000 */
[----:B------:R-:W2:Y:S02]  /*63c0*/  @!P0 SYNCS.PHASECHK.TRANS64 P0, [R0+URZ], R3 ;  /* 0x00000003000085a7 */ /* 0x000ea400080010ff */
[----:B--2---:R-:W-:Y:S05]  /*63d0*/  @!P0 BRA `(.L_x_110) ;  /* 0xfffffffc00f08947 */ /* 0x004fea000383ffff */
[----:B------:R-:W-:Y:S05]  /*63e0*/  BRA `(.L_x_55) ;  /* 0xffffffcc001c7947 */ /* 0x000fea000383ffff */
.L_x_59:
[----:B------:R-:W-:-:S07]  /*63f0*/  MOV R0, UR5 ;  /* 0x0000000500007c02 */ /* 0x000fce0008000f00 */
.L_x_111:
[----:B--2---:R2:W3:Y:S02]  /*6400*/  SYNCS.PHASECHK.TRANS64.TRYWAIT P0, [R0+URZ], R3 ;  /* 0x00000003000075a7 */ /* 0x0044e400080011ff */
[----:B---3--:R-:W-:Y:S05]  /*6410*/  @!P0 NANOSLEEP.SYNCS 0x989680 ;  /* 0x009896800000895d */ /* 0x008fea0003900000 */
[----:B------:R-:W3:Y:S02]  /*6420*/  @!P0 SYNCS.PHASECHK.TRANS64 P0, [R0+URZ], R3 ;  /* 0x00000003000085a7 */ /* 0x000ee400080010ff */
[----:B---3--:R-:W-:Y:S05]  /*6430*/  @!P0 BRA `(.L_x_111) ;  /* 0xfffffffc00f08947 */ /* 0x008fea000383ffff */
[----:B------:R-:W-:Y:S05]  /*6440*/  BRA `(.L_x_112) ;  /* 0xffffffcc00bc7947 */ /* 0x000fea000383ffff */
.L_x_60:
[----:B------:R-:W-:-:S07]  /*6450*/  MOV R0, UR5 ;  /* 0x0000000500007c02 */ /* 0x000fce0008000f00 */
.L_x_113:
[----:B--2---:R2:W3:Y:S02]  /*6460*/  SYNCS.PHASECHK.TRANS64.TRYWAIT P0, [R0+URZ], R3 ;  /* 0x00000003000075a7 */ /* 0x0044e400080011ff */
[----:B---3--:R-:W-:Y:S05]  /*6470*/  @!P0 NANOSLEEP.SYNCS 0x989680 ;  /* 0x009896800000895d */ /* 0x008fea0003900000 */
[----:B------:R-:W3:Y:S02]  /*6480*/  @!P0 SYNCS.PHASECHK.TRANS64 P0, [R0+URZ], R3 ;  /* 0x00000003000085a7 */ /* 0x000ee400080010ff */
[----:B---3--:R-:W-:Y:S05]  /*6490*/  @!P0 BRA `(.L_x_113) ;  /* 0xfffffffc00f08947 */ /* 0x008fea000383ffff */
[----:B------:R-:W-:Y:S05]  /*64a0*/  BRA `(.L_x_114) ;  /* 0xffffffcc00c87947 */ /* 0x000fea000383ffff */
.L_x_61:
[----:B------:R-:W-:-:S07]  /*64b0*/  MOV R0, UR5 ;  /* 0x0000000500007c02 */ /* 0x000fce0008000f00 */
.L_x_115:
[----:B--2---:R2:W3:Y:S02]  /*64c0*/  SYNCS.PHASECHK.TRANS64.TRYWAIT P0, [R0+URZ], R3 ;  /* 0x00000003000075a7 */ /* 0x0044e400080011ff */
[----:B---3--:R-:W-:Y:S05]  /*64d0*/  @!P0 NANOSLEEP.SYNCS 0x989680 ;  /* 0x009896800000895d */ /* 0x008fea0003900000 */
[----:B------:R-:W3:Y:S02]  /*64e0*/  @!P0 SYNCS.PHASECHK.TRANS64 P0, [R0+URZ], R3 ;  /* 0x00000003000085a7 */ /* 0x000ee400080010ff */
[----:B---3--:R-:W-:Y:S05]  /*64f0*/  @!P0 BRA `(.L_x_115) ;  /* 0xfffffffc00f08947 */ /* 0x008fea000383ffff */
[----:B------:R-:W-:Y:S05]  /*6500*/  BRA `(.L_x_116) ;  /* 0xffffffcc00d47947 */ /* 0x000fea000383ffff */
.L_x_62:
[----:B------:R-:W-:-:S07]  /*6510*/  MOV R0, UR7 ;  /* 0x0000000700007c02 */ /* 0x000fce0008000f00 */
.L_x_117:
[----:B--2---:R2:W3:Y:S02]  /*6520*/  SYNCS.PHASECHK.TRANS64.TRYWAIT P0, [R0+URZ], R3 ;  /* 0x00000003000075a7 */ /* 0x0044e400080011ff */
[----:B---3--:R-:W-:Y:S05]  /*6530*/  @!P0 NANOSLEEP.SYNCS 0x989680 ;  /* 0x009896800000895d */ /* 0x008fea0003900000 */
[----:B------:R-:W3:Y:S02]  /*6540*/  @!P0 SYNCS.PHASECHK.TRANS64 P0, [R0+URZ], R3 ;  /* 0x00000003000085a7 */ /* 0x000ee400080010ff */
[----:B---3--:R-:W-:Y:S05]  /*6550*/  @!P0 BRA `(.L_x_117) ;  /* 0xfffffffc00f08947 */ /* 0x008fea000383ffff */
[----:B------:R-:W-:Y:S05]  /*6560*/  BRA `(.L_x_118) ;  /* 0xffffffcc00e07947 */ /* 0x000fea000383ffff */
.L_x_67:
[----:B---3--:R3:W1:Y:S02]  /*6570*/  SYNCS.PHASECHK.TRANS64.TRYWAIT P0, [R0+URZ+0x50], R3 ;  /* 0x00005003000075a7 */ /* 0x00866400080011ff */
[----:B-1----:R-:W-:Y:S05]  /*6580*/  @!P0 NANOSLEEP.SYNCS 0x989680 ;  /* 0x009896800000895d */ /* 0x002fea0003900000 */
[----:B------:R-:W1:Y:S02]  /*6590*/  @!P0 SYNCS.PHASECHK.TRANS64 P0, [R0+URZ+0x50], R3 ;  /* 0x00005003000085a7 */ /* 0x000e6400080010ff */
[----:B-1----:R-:W-:Y:S05]  /*65a0*/  @!P0 BRA `(.L_x_67) ;  /* 0xfffffffc00f08947 */ /* 0x002fea000383ffff */
[----:B------:R-:W-:Y:S05]  /*65b0*/  BRA `(.L_x_119) ;  /* 0xffffffd000dc7947 */ /* 0x000fea000383ffff */
.L_x_70:
[----:B------:R-:W-:Y:S07]  /*65c0*/  MOV R0, UR6 ;  /* 0x0000000600007c02 */ /* 0x000fee0008000f00 */
.L_x_120:
[----:B-1----:R1:W3:Y:S02]  /*65d0*/  SYNCS.PHASECHK.TRANS64.TRYWAIT P0, [R0+URZ+0x48], R3 ;  /* 0x00004803000075a7 */ /* 0x0022e400080011ff */
[----:B---3--:R-:W-:Y:S05]  /*65e0*/  @!P0 NANOSLEEP.SYNCS 0x989680 ;  /* 0x009896800000895d */ /* 0x008fea0003900000 */
[----:B------:R-:W3:Y:S02]  /*65f0*/  @!P0 SYNCS.PHASECHK.TRANS64 P0, [R0+URZ+0x48], R3 ;  /* 0x00004803000085a7 */ /* 0x000ee400080010ff */
[----:B---3--:R-:W-:Y:S05]  /*6600*/  @!P0 BRA `(.L_x_120) ;  /* 0xfffffffc00f08947 */ /* 0x008fea000383ffff */
[----:B------:R-:W-:Y:S05]  /*6610*/  BRA `(.L_x_69) ;  /* 0xffffffd400c87947 */ /* 0x000fea000383ffff */
.L_x_73:
[----:B------:R-:W-:Y:S07]  /*6620*/  MOV R3, UR6 ;  /* 0x0000000600037c02 */ /* 0x000fee0008000f00 */
.L_x_121:
[----:B-1----:R1:W2:Y:S02]  /*6630*/  SYNCS.PHASECHK.TRANS64.TRYWAIT P2, [R3+URZ+0x38], R26 ;  /* 0x0000381a030075a7 */ /* 0x0022a400080411ff */
[----:B--2---:R-:W-:Y:S05]  /*6640*/  @!P2 NANOSLEEP.SYNCS 0x989680 ;  /* 0x009896800000a95d */ /* 0x004fea0003900000 */
[----:B------:R-:W2:Y:S02]  /*6650*/  @!P2 SYNCS.PHASECHK.TRANS64 P2, [R3+URZ+0x38], R26 ;  /* 0x0000381a0300a5a7 */ /* 0x000ea400080410ff */
[----:B--2---:R-:W-:Y:S05]  /*6660*/  @!P2 BRA `(.L_x_121) ;  /* 0xfffffffc00f0a947 */ /* 0x004fea000383ffff */
[----:B------:R-:W-:Y:S05]  /*6670*/  BRA `(.L_x_122) ;  /* 0xffffffd8005c7947 */ /* 0x000fea000383ffff */
.L_x_76:
[----:B--2---:R2:W4:Y:S02]  /*6680*/  SYNCS.PHASECHK.TRANS64.TRYWAIT P0, [R0+URZ+0x50], R3 ;  /* 0x00005003000075a7 */ /* 0x00452400080011ff */
[----:B----4-:R-:W-:Y:S05]  /*6690*/  @!P0 NANOSLEEP.SYNCS 0x989680 ;  /* 0x009896800000895d */ /* 0x010fea0003900000 */
[----:B------:R-:W4:Y:S02]  /*66a0*/  @!P0 SYNCS.PHASECHK.TRANS64 P0, [R0+URZ+0x50], R3 ;  /* 0x00005003000085a7 */ /* 0x000f2400080010ff */
[----:B----4-:R-:W-:Y:S05]  /*66b0*/  @!P0 BRA `(.L_x_76) ;  /* 0xfffffffc00f08947 */ /* 0x010fea000383ffff */
[----:B------:R-:W-:Y:S05]  /*66c0*/  BRA `(.L_x_123) ;  /* 0xffffffdc00b87947 */ /* 0x000fea000383ffff */
.L_x_87:
[----:B-1----:R-:W-:Y:S04]  /*66d0*/  MOV R0, UR43 ;  /* 0x0000002b00007c02 */ /* 0x002fe80008000f00 */
[----:B------:R1:W2:Y:S03]  /*66e0*/  SYNCS.PHASECHK.TRANS64.TRYWAIT P1, [R0+URZ+0x30], R3 ;  /* 0x00003003000075a7 */ /* 0x0002a600080211ff */
[----:B--2---:R-:W-:Y:S05]  /*66f0*/  @!P1 NANOSLEEP.SYNCS 0x989680 ;  /* 0x009896800000995d */ /* 0x004fea0003900000 */
[----:B------:R-:W2:Y:S02]  /*6700*/  @!P1 SYNCS.PHASECHK.TRANS64 P1, [R0+URZ+0x30], R3 ;  /* 0x00003003000095a7 */ /* 0x000ea400080210ff */
[----:B--2---:R-:W-:Y:S05]  /*6710*/  @!P1 BRA `(.L_x_87) ;  /* 0xfffffffc00ec9947 */ /* 0x004fea000383ffff */
[----:B------:R-:W-:Y:S05]  /*6720*/  BRA `(.L_x_86) ;  /* 0xffffffe800ac7947 */ /* 0x000fea000383ffff */
.L_x_89:
[----:B-1----:R1:W4:Y:S02]  /*6730*/  SYNCS.PHASECHK.TRANS64.TRYWAIT P1, [R92+URZ+0x70], R7 ;  /* 0x000070075c0075a7 */ /* 0x00232400080211ff */
[----:B----4-:R-:W-:Y:S05]  /*6740*/  @!P1 NANOSLEEP.SYNCS 0x989680 ;  /* 0x009896800000995d */ /* 0x010fea0003900000 */
[----:B------:R-:W4:Y:S02]  /*6750*/  @!P1 SYNCS.PHASECHK.TRANS64 P1, [R92+URZ+0x70], R7 ;  /* 0x000070075c0095a7 */ /* 0x000f2400080210ff */
[----:B----4-:R-:W-:Y:S05]  /*6760*/  @!P1 BRA `(.L_x_89) ;  /* 0xfffffffc00f09947 */ /* 0x010fea000383ffff */
[----:B------:R-:W-:Y:S05]  /*6770*/  BRA `(.L_x_88) ;  /* 0xffffffe800e87947 */ /* 0x000fea000383ffff */
        .weak           $__internal_0_$__cuda_sm10x_tcgen05_guardrail_trap_col_being_dealloced_not_returned_by_alloc
        .type           $__internal_0_$__cuda_sm10x_tcgen05_guardrail_trap_col_being_dealloced_not_returned_by_alloc,@function
        .size           $__internal_0_$__cuda_sm10x_tcgen05_guardrail_trap_col_being_dealloced_not_returned_by_alloc,($__internal_1_$__cuda_sm10x_tcgen05_guardrail_trap_phase_invalid_during_alloc - $__internal_0_$__cuda_sm10x_tcgen05_guardrail_trap_col_being_dealloced_not_returned_by_alloc)
$__internal_0_$__cuda_sm10x_tcgen05_guardrail_trap_col_being_dealloced_not_returned_by_alloc:
[----:B------:R-:W-:Y:S05]  /*6780*/  BPT.TRAP 0x1 ;  /* 0x000000040000795c */ /* 0x000fea0000300000 */
[----:B------:R-:W-:-:S04]  /*6790*/  HFMA2 R3, -RZ, RZ, 0, 0 ;  /* 0x00000000ff037431 */ /* 0x000fc800000001ff */
[----:B------:R-:W-:Y:S05]  /*67a0*/  RET.REL.NODEC R2 `(_ZN7cutlass13device_kernelINS_4gemm6kernel13GemmUniversalIN4cute5tupleIJiiiiEEENS1_10collective13CollectiveMmaINS1_35MainloopSm100TmaUmmaWarpSpecializedILi3ELi2ELi4ENS5_IJNS4_1CILi1EEESB_SB_EEEEENS5_IJNSA_ILi64EEESE_NSA_ILi32EEEEEENS_12float_e5m2_tENS5_IJlSB_lEEESH_SI_NS4_8TiledMMAINS4_8MMA_AtomIJNS4_10MMA_TraitsINS4_19SM100_MMA_F8F6F4_SSEJSH_SH_fSE_SE_NS4_17integral_constantINS4_4UMMA5MajorELSP_0EEESQ_NSN_INSO_7ScaleInELSR_0EEESS_EEEEEENS4_6LayoutISC_NS5_IJNSA_ILi0EEESW_SW_EEEEENS5_IJNS4_10UnderscoreESZ_SZ_EEEEENS4_13SM90_TMA_LOADENS4_14ComposedLayoutINS4_7SwizzleILi1ELi4ELi3EEENS4_18smem_ptr_flag_bitsILi8EEENSV_INS5_IJNSA_ILi8EEESF_EEENS5_IJSF_SB_EEEEEEEvNS4_8identityES12_S1C_vS1D_EENS_8epilogue10collective18CollectiveEpilogueINS1F_23Sm100TmaWarpSpecializedILi1ELi1ELi32ELb0ELb0EEEJSG_NS5_IJNSV_ISE_SB_EES1K_EEESH_SI_SH_SI_NS1F_6fusion15FusionCallbacksIS1J_NS1M_17LinearCombinationISH_fSH_fLNS_15FloatRoundStyleE2EEESG_S1L_JEEENS4_5SM1004TMEM4LOAD26SM100_TMEM_LOAD_16dp32b32xES12_NS13_INS14_ILi2ELi4ELi3EEES17_NSV_INS5_IJS18_SE_EEENS5_IJSE_SB_EEEEEEENS4_39AutoVectorizingCopyWithAssumedAlignmentILi128EEENS4_14SM90_TMA_STOREES20_S22_S22_EEEvvEEEEvNT_6ParamsE) ;  /* 0xffffff9802147950 */ /* 0x000fea0003c3ffff */
        .weak           $__internal_1_$__cuda_sm10x_tcgen05_guardrail_trap_phase_invalid_during_alloc
        .type           $__internal_1_$__cuda_sm10x_tcgen05_guardrail_trap_phase_invalid_during_alloc,@function
        .size           $__internal_1_$__cuda_sm10x_tcgen05_guardrail_trap_phase_invalid_during_alloc,($__internal_2_$__cuda_sm10x_tcgen05_guardrail_trap_unallocated_columns_being_dealloced - $__internal_1_$__cuda_sm10x_tcgen05_guardrail_trap_phase_invalid_during_alloc)
$__internal_1_$__cuda_sm10x_tcgen05_guardrail_trap_phase_invalid_during_alloc:
[----:B------:R-:W-:Y:S05]  /*67b0*/  BPT.TRAP 0x1 ;  /* 0x000000040000795c */ /* 0x000fea0000300000 */
[----:B------:R-:W-:-:S04]  /*67c0*/  MOV R3, 0x0 ;  /* 0x0000000000037802 */ /* 0x000fc80000000f00 */
[----:B------:R-:W-:Y:S05]  /*67d0*/  RET.REL.NODEC R2 `(_ZN7cutlass13device_kernelINS_4gemm6kernel13GemmUniversalIN4cute5tupleIJiiiiEEENS1_10collective13CollectiveMmaINS1_35MainloopSm100TmaUmmaWarpSpecializedILi3ELi2ELi4ENS5_IJNS4_1CILi1EEESB_SB_EEEEENS5_IJNSA_ILi64EEESE_NSA_ILi32EEEEEENS_12float_e5m2_tENS5_IJlSB_lEEESH_SI_NS4_8TiledMMAINS4_8MMA_AtomIJNS4_10MMA_TraitsINS4_19SM100_MMA_F8F6F4_SSEJSH_SH_fSE_SE_NS4_17integral_constantINS4_4UMMA5MajorELSP_0EEESQ_NSN_INSO_7ScaleInELSR_0EEESS_EEEEEENS4_6LayoutISC_NS5_IJNSA_ILi0EEESW_SW_EEEEENS5_IJNS4_10UnderscoreESZ_SZ_EEEEENS4_13SM90_TMA_LOADENS4_14ComposedLayoutINS4_7SwizzleILi1ELi4ELi3EEENS4_18smem_ptr_flag_bitsILi8EEENSV_INS5_IJNSA_ILi8EEESF_EEENS5_IJSF_SB_EEEEEEEvNS4_8identityES12_S1C_vS1D_EENS_8epilogue10collective18CollectiveEpilogueINS1F_23Sm100TmaWarpSpecializedILi1ELi1ELi32ELb0ELb0EEEJSG_NS5_IJNSV_ISE_SB_EES1K_EEESH_SI_SH_SI_NS1F_6fusion15FusionCallbacksIS1J_NS1M_17LinearCombinationISH_fSH_fLNS_15FloatRoundStyleE2EEESG_S1L_JEEENS4_5SM1004TMEM4LOAD26SM100_TMEM_LOAD_16dp32b32xES12_NS13_INS14_ILi2ELi4ELi3EEES17_NSV_INS5_IJS18_SE_EEENS5_IJSE_SB_EEEEEEENS4_39AutoVectorizingCopyWithAssumedAlignmentILi128EEENS4_14SM90_TMA_STOREES20_S22_S22_EEEvvEEEEvNT_6ParamsE) ;  /* 0xffffff9802087950 */ /* 0x000fea0003c3ffff */
        .weak           $__internal_2_$__cuda_sm10x_tcgen05_guardrail_trap_unallocated_columns_being_dealloced
        .type           $__internal_2_$__cuda_sm10x_tcgen05_guardrail_trap_unallocated_columns_being_dealloced,@function
        .size           $__internal_2_$__cuda_sm10x_tcgen05_guardrail_trap_unallocated_columns_being_dealloced,(.L_x_125 - $__internal_2_$__cuda_sm10x_tcgen05_guardrail_trap_unallocated_columns_being_dealloced)
$__internal_2_$__cuda_sm10x_tcgen05_guardrail_trap_unallocated_columns_being_dealloced:
[----:B------:R-:W-:Y:S05]  /*67e0*/  BPT.TRAP 0x1 ;  /* 0x000000040000795c */ /* 0x000fea0000300000 */
[----:B------:R-:W-:-:S04]  /*67f0*/  HFMA2 R3, -RZ, RZ, 0, 0 ;  /* 0x00000000ff037431 */ /* 0x000fc800000001ff */
[----:B------:R-:W-:Y:S05]  /*6800*/  RET.REL.NODEC R2 `(_ZN7cutlass13device_kernelINS_4gemm6kernel13GemmUniversalIN4cute5tupleIJiiiiEEENS1_10collective13CollectiveMmaINS1_35MainloopSm100TmaUmmaWarpSpecializedILi3ELi2ELi4ENS5_IJNS4_1CILi1EEESB_SB_EEEEENS5_IJNSA_ILi64EEESE_NSA_ILi32EEEEEENS_12float_e5m2_tENS5_IJlSB_lEEESH_SI_NS4_8TiledMMAINS4_8MMA_AtomIJNS4_10MMA_TraitsINS4_19SM100_MMA_F8F6F4_SSEJSH_SH_fSE_SE_NS4_17integral_constantINS4_4UMMA5MajorELSP_0EEESQ_NSN_INSO_7ScaleInELSR_0EEESS_EEEEEENS4_6LayoutISC_NS5_IJNSA_ILi0EEESW_SW_EEEEENS5_IJNS4_10UnderscoreESZ_SZ_EEEEENS4_13SM90_TMA_LOADENS4_14ComposedLayoutINS4_7SwizzleILi1ELi4ELi3EEENS4_18smem_ptr_flag_bitsILi8EEENSV_INS5_IJNSA_ILi8EEESF_EEENS5_IJSF_SB_EEEEEEEvNS4_8identityES12_S1C_vS1D_EENS_8epilogue10collective18CollectiveEpilogueINS1F_23Sm100TmaWarpSpecializedILi1ELi1ELi32ELb0ELb0EEEJSG_NS5_IJNSV_ISE_SB_EES1K_EEESH_SI_SH_SI_NS1F_6fusion15FusionCallbacksIS1J_NS1M_17LinearCombinationISH_fSH_fLNS_15FloatRoundStyleE2EEESG_S1L_JEEENS4_5SM1004TMEM4LOAD26SM100_TMEM_LOAD_16dp32b32xES12_NS13_INS14_ILi2ELi4ELi3EEES17_NSV_INS5_IJS18_SE_EEENS5_IJSE_SB_EEEEEEENS4_39AutoVectorizingCopyWithAssumedAlignmentILi128EEENS4_14SM90_TMA_STOREES20_S22_S22_EEEvvEEEEvNT_6ParamsE) ;  /* 0xffffff9402fc7950 */ /* 0x000fea0003c3ffff */
.L_x_124:
[----:B------:R-:W-:-:S00]  /*6810*/  BRA `(.L_x_124) ;  /* 0xfffffffc00fc7947 */ /* 0x000fc0000383ffff */
[----:B------:R-:W-:-:S00]  /*6820*/  NOP ;  /* 0x0000000000007918 */ /* 0x000fc00000000000 */
        /* <DEDUP_REMOVED lines=13> */
.L_x_125:


//--------------------- .nv.global.init           --------------------------
	.section	.nv.global.init,"aw",@progbits
.nv.global.init:
	.type		$str$27,@object
	.size		$str$27,($str$28 - $str$27)
$str$27:
        /*0000*/ 	.byte	0x28, 0x61, 0x64, 0x64, 0x72, 0x65, 0x73, 0x73, 0x20, 0x26, 0x20, 0x6d, 0x61, 0x73, 0x6b, 0x29
        /*0010*/ 	.byte	0x20, 0x3d, 0x3d, 0x20, 0x30, 0x00
	.type		$str$28,@object
	.size		$str$28,($str$26 - $str$28)
$str$28:
        /*0016*/ 	.byte	0x2f, 0x74, 0x6d, 0x70, 0x2f, 0x63, 0x75, 0x74, 0x6c, 0x61, 0x73, 0x73, 0x5f, 0x73, 0x77, 0x65
        /*0026*/ 	.byte	0x65, 0x70, 0x5f, 0x73, 0x72, 0x63, 0x2f, 0x69, 0x6e, 0x63, 0x6c, 0x75, 0x64, 0x65, 0x2f, 0x63
        /*0036*/ 	.byte	0x75, 0x74, 0x65, 0x2f, 0x70, 0x6f, 0x69, 0x6e, 0x74, 0x65, 0x72, 0x5f, 0x66, 0x6c, 0x61, 0x67
        /*0046*/ 	.byte	0x67, 0x65, 0x64, 0x2e, 0x68, 0x70, 0x70, 0x00
	.type		$str$26,@object
	.size		$str$26,($str$25 - $str$26)
$str$26:
        /*004e*/ 	.byte	0x2f, 0x74, 0x6d, 0x70, 0x2f, 0x63, 0x75, 0x74, 0x6c, 0x61, 0x73, 0x73, 0x5f, 0x73, 0x77, 0x65
        /*005e*/ 	.byte	0x65, 0x70, 0x5f, 0x73, 0x72, 0x63, 0x2f, 0x69, 0x6e, 0x63, 0x6c, 0x75, 0x64, 0x65, 0x2f, 0x63
        /*006e*/ 	.byte	0x75, 0x74, 0x65, 0x2f, 0x61, 0x74, 0x6f, 0x6d, 0x2f, 0x63, 0x6f, 0x70, 0x79, 0x5f, 0x74, 0x72
        /*007e*/ 	.byte	0x61, 0x69, 0x74, 0x73, 0x5f, 0x73, 0x6d, 0x31, 0x30, 0x30, 0x2e, 0x68, 0x70, 0x70, 0x00
	.type		$str$25,@object
	.size		$str$25,(__unnamed_1 - $str$25)
$str$25:
        /*008d*/ 	.byte	0x28, 0x28, 0x75, 0x69, 0x6e, 0x74, 0x33, 0x32, 0x5f, 0x74, 0x28, 0x74, 0x68, 0x72, 0x65, 0x61
        /*009d*/ 	.byte	0x64, 0x49, 0x64, 0x78, 0x2e, 0x78, 0x29, 0x20, 0x2f, 0x20, 0x33, 0x32, 0x29, 0x20, 0x25, 0x20
        /*00ad*/ 	.byte	0x34, 0x29, 0x20, 0x3d, 0x3d, 0x20, 0x28, 0x28, 0x28, 0x74, 0x6d, 0x65, 0x6d, 0x5f, 0x61, 0x64
        /*00bd*/ 	.byte	0x64, 0x72, 0x20, 0x3e, 0x3e, 0x20, 0x31, 0x36, 0x29, 0x20, 0x2f, 0x20, 0x33, 0x32, 0x29, 0x20
        /*00cd*/ 	.byte	0x25, 0x20, 0x34, 0x29, 0x00
	.type		__unnamed_1,@object
	.size		__unnamed_1,(__unnamed_2 - __unnamed_1)
__unnamed_1:
        /*00d2*/ 	.byte	0x61, 0x75, 0x74, 0x6f, 0x20, 0x63, 0x75, 0x74, 0x65, 0x3a, 0x3a, 0x61, 0x73, 0x5f, 0x70, 0x6f
        /* <DEDUP_REMOVED lines=24> */
        /*0262*/ 	.byte	0x3c, 0x34, 0x30, 0x39, 0x36, 0x3e, 0x3e, 0x3e, 0x3e, 0x5d, 0x00
	.type		__unnamed_2,@object
	.size		__unnamed_2,(.L_2 - __unnamed_2)
__unnamed_2:
        /* <DEDUP_REMOVED lines=40> */
        /*04ed*/ 	.byte	0x74, 0x65, 0x3a, 0x3a, 0x43, 0x3c, 0x30, 0x3e, 0x3e, 0x3e, 0x3e, 0x5d, 0x00
.L_2:


//--------------------- .nv.shared._ZN7cutlass13device_kernelINS_4gemm6kernel13GemmUniversalIN4cute5tupleIJiiiiEEENS1_10collective13CollectiveMmaINS1_35MainloopSm100TmaUmmaWarpSpecializedILi3ELi2ELi4ENS5_IJNS4_1CILi1EEESB_SB_EEEEENS5_IJNSA_ILi64EEESE_NSA_ILi32EEEEEENS_12float_e5m2_tENS5_IJlSB_lEEESH_SI_NS4_8TiledMMAINS4_8MMA_AtomIJNS4_10MMA_TraitsINS4_19SM100_MMA_F8F6F4_SSEJSH_SH_fSE_SE_NS4_17integral_constantINS4_4UMMA5MajorELSP_0EEESQ_NSN_INSO_7ScaleInELSR_0EEESS_EEEEEENS4_6LayoutISC_NS5_IJNSA_ILi0EEESW_SW_EEEEENS5_IJNS4_10UnderscoreESZ_SZ_EEEEENS4_13SM90_TMA_LOADENS4_14ComposedLayoutINS4_7SwizzleILi1ELi4ELi3EEENS4_18smem_ptr_flag_bitsILi8EEENSV_INS5_IJNSA_ILi8EEESF_EEENS5_IJSF_SB_EEEEEEEvNS4_8identityES12_S1C_vS1D_EENS_8epilogue10collective18CollectiveEpilogueINS1F_23Sm100TmaWarpSpecializedILi1ELi1ELi32ELb0ELb0EEEJSG_NS5_IJNSV_ISE_SB_EES1K_EEESH_SI_SH_SI_NS1F_6fusion15FusionCallbacksIS1J_NS1M_17LinearCombinationISH_fSH_fLNS_15FloatRoundStyleE2EEESG_S1L_JEEENS4_5SM1004TMEM4LOAD26SM100_TMEM_LOAD_16dp32b32xES12_NS13_INS14_ILi2ELi4ELi3EEES17_NSV_INS5_IJS18_SE_EEENS5_IJSE_SB_EEEEEEENS4_39AutoVectorizingCopyWithAssumedAlignmentILi128EEENS4_14SM90_TMA_STOREES20_S22_S22_EEEvvEEEEvNT_6ParamsE --------------------------
	.section	.nv.shared._ZN7cutlass13device_kernelINS_4gemm6kernel13GemmUniversalIN4cute5tupleIJiiiiEEENS1_10collective13CollectiveMmaINS1_35MainloopSm100TmaUmmaWarpSpecializedILi3ELi2ELi4ENS5_IJNS4_1CILi1EEESB_SB_EEEEENS5_IJNSA_ILi64EEESE_NSA_ILi32EEEEEENS_12float_e5m2_tENS5_IJlSB_lEEESH_SI_NS4_8TiledMMAINS4_8MMA_AtomIJNS4_10MMA_TraitsINS4_19SM100_MMA_F8F6F4_SSEJSH_SH_fSE_SE_NS4_17integral_constantINS4_4UMMA5MajorELSP_0EEESQ_NSN_INSO_7ScaleInELSR_0EEESS_EEEEEENS4_6LayoutISC_NS5_IJNSA_ILi0EEESW_SW_EEEEENS5_IJNS4_10UnderscoreESZ_SZ_EEEEENS4_13SM90_TMA_LOADENS4_14ComposedLayoutINS4_7SwizzleILi1ELi4ELi3EEENS4_18smem_ptr_flag_bitsILi8EEENSV_INS5_IJNSA_ILi8EEESF_EEENS5_IJSF_SB_EEEEEEEvNS4_8identityES12_S1C_vS1D_EENS_8epilogue10collective18CollectiveEpilogueINS1F_23Sm100TmaWarpSpecializedILi1ELi1ELi32ELb0ELb0EEEJSG_NS5_IJNSV_ISE_SB_EES1K_EEESH_SI_SH_SI_NS1F_6fusion15FusionCallbacksIS1J_NS1M_17LinearCombinationISH_fSH_fLNS_15FloatRoundStyleE2EEESG_S1L_JEEENS4_5SM1004TMEM4LOAD26SM100_TMEM_LOAD_16dp32b32xES12_NS13_INS14_ILi2ELi4ELi3EEES17_NSV_INS5_IJS18_SE_EEENS5_IJSE_SB_EEEEEEENS4_39AutoVectorizingCopyWithAssumedAlignmentILi128EEENS4_14SM90_TMA_STOREES20_S22_S22_EEEvvEEEEvNT_6ParamsE,"aw",@nobits
	.sectionflags	@""
	.align	16
	.zero		1024


//--------------------- .nv.shared.reserved.0     --------------------------
	.section	.nv.shared.reserved.0,"aw",@nobits
	.weak		__nv_reservedSMEM_offset_0_alias
	.size		__nv_reservedSMEM_offset_0_alias, 0, 64
	.other		__nv_reservedSMEM_offset_0_alias,@"STO_CUDA_RESERVED_SHARED STV_DEFAULT"
__nv_reservedSMEM_offset_0_alias:
	.zero		0
.nv.shared.reserved.0:
	.zero		64
	.weak		__nv_reservedSMEM_tcgen05_partition
	.type		__nv_reservedSMEM_tcgen05_partition,@object
	.size		__nv_reservedSMEM_tcgen05_partition,(.L_0 - __nv_reservedSMEM_tcgen05_partition)
__nv_reservedSMEM_tcgen05_partition:
	.zero		32
.L_0:


//--------------------- .nv.global                --------------------------
	.section	.nv.global,"aw",@nobits
.nv.global:
	.type		_ZN40_INTERNAL_a36ede06_4_k_cu_0b1e141e_167074cute1_E,@object
	.size		_ZN40_INTERNAL_a36ede06_4_k_cu_0b1e141e_167074cute1_E,(_ZN40_INTERNAL_a36ede06_4_k_cu_0b1e141e_167074cuda3std3__45__cpo6cbeginE - _ZN40_INTERNAL_a36ede06_4_k_cu_0b1e141e_167074cute1_E)
_ZN40_INTERNAL_a36ede06_4_k_cu_0b1e141e_167074cute1_E:
	.zero		1
	.type		_ZN40_INTERNAL_a36ede06_4_k_cu_0b1e141e_167074cuda3std3__45__cpo6cbeginE,@object
	.size		_ZN40_INTERNAL_a36ede06_4_k_cu_0b1e141e_167074cuda3std3__45__cpo6cbeginE,(_ZN40_INTERNAL_a36ede06_4_k_cu_0b1e141e_167074cuda3std3__48in_placeE - _ZN40_INTERNAL_a36ede06_4_k_cu_0b1e141e_167074cuda3std3__45__cpo6cbeginE)
_ZN40_INTERNAL_a36ede06_4_k_cu_0b1e141e_167074cuda3std3__45__cpo6cbeginE:
	.zero		1
	.type		_ZN40_INTERNAL_a36ede06_4_k_cu_0b1e141e_167074cuda3std3__48in_placeE,@object
	.size		_ZN40_INTERNAL_a36ede06_4_k_cu_0b1e141e_167074cuda3std3__48in_placeE,(_ZN40_INTERNAL_a36ede06_4_k_cu_0b1e141e_167074cuda3std6ranges3__45__cpo9iter_moveE - _ZN40_INTERNAL_a36ede06_4_k_cu_0b1e141e_167074cuda3std3__48in_placeE)
_ZN40_INTERNAL_a36ede06_4_k_cu_0b1e141e_167074cuda3std3__48in_placeE:
	.zero		1
	.type		_ZN40_INTERNAL_a36ede06_4_k_cu_0b1e141e_167074cuda3std6ranges3__45__cpo9iter_moveE,@object
	.size		_ZN40_INTERNAL_a36ede06_4_k_cu_0b1e141e_167074cuda3std6ranges3__45__cpo9iter_moveE,(_ZN40_INTERNAL_a36ede06_4_k_cu_0b1e141e_167074cuda3std3__45__cpo5beginE - _ZN40_INTERNAL_a36ede06_4_k_cu_0b1e141e_167074cuda3std6ranges3__45__cpo9iter_moveE)
_ZN40_INTERNAL_a36ede06_4_k_cu_0b1e141e_167074cuda3std6ranges3__45__cpo9iter_moveE:
	.zero		1
	.type		_ZN40_INTERNAL_a36ede06_4_k_cu_0b1e141e_167074cuda3std3__45__cpo5beginE,@object
	.size		_ZN40_INTERNAL_a36ede06_4_k_cu_0b1e141e_167074cuda3std3__45__cpo5beginE,(_ZN40_INTERNAL_a36ede06_4_k_cu_0b1e141e_167074cuda3std3__442_GLOBAL__N__a36ede06_4_k_cu_0b1e141e_167076ignoreE - _ZN40_INTERNAL_a36ede06_4_k_cu_0b1e141e_167074cuda3std3__45__cpo5beginE)
_ZN40_INTERNAL_a36ede06_4_k_cu_0b1e141e_167074cuda3std3__45__cpo5beginE:
	.zero		1
	.type		_ZN40_INTERNAL_a36ede06_4_k_cu_0b1e141e_167074cuda3std3__442_GLOBAL__N__a36ede06_4_k_cu_0b1e141e_167076ignoreE,@object
	.size		_ZN40_INTERNAL_a36ede06_4_k_cu_0b1e141e_167074cuda3std3__442_GLOBAL__N__a36ede06_4_k_cu_0b1e141e_167076ignoreE,(_ZN40_INTERNAL_a36ede06_4_k_cu_0b1e141e_167074cute7productE - _ZN40_INTERNAL_a36ede06_4_k_cu_0b1e141e_167074cuda3std3__442_GLOBAL__N__a36ede06_4_k_cu_0b1e141e_167076ignoreE)
_ZN40_INTERNAL_a36ede06_4_k_cu_0b1e141e_167074cuda3std3__442_GLOBAL__N__a36ede06_4_k_cu_0b1e141e_167076ignoreE:
	.zero		1
	.type		_ZN40_INTERNAL_a36ede06_4_k_cu_0b1e141e_167074cute7productE,@object
	.size		_ZN40_INTERNAL_a36ede06_4_k_cu_0b1e141e_167074cute7productE,(_ZN40_INTERNAL_a36ede06_4_k_cu_0b1e141e_167074cuda3std3__45__cpo3endE - _ZN40_INTERNAL_a36ede06_4_k_cu_0b1e141e_167074cute7productE)
_ZN40_INTERNAL_a36ede06_4_k_cu_0b1e141e_167074cute7productE:
	.zero		1
	.type		_ZN40_INTERNAL_a36ede06_4_k_cu_0b1e141e_167074cuda3std3__45__cpo3endE,@object
	.size		_ZN40_INTERNAL_a36ede06_4_k_cu_0b1e141e_167074cuda3std3__45__cpo3endE,(_ZN40_INTERNAL_a36ede06_4_k_cu_0b1e141e_167074cuda3std3__419piecewise_constructE - _ZN40_INTERNAL_a36ede06_4_k_cu_0b1e141e_167074cuda3std3__45__cpo3endE)
_ZN40_INTERNAL_a36ede06_4_k_cu_0b1e141e_167074cuda3std3__45__cpo3endE:
	.zero		1
	.type		_ZN40_INTERNAL_a36ede06_4_k_cu_0b1e141e_167074cuda3std3__419piecewise_constructE,@object
	.size		_ZN40_INTERNAL_a36ede06_4_k_cu_0b1e141e_167074cuda3std3__419piecewise_constructE,(_ZN40_INTERNAL_a36ede06_4_k_cu_0b1e141e_167074cuda3std3__45__cpo4cendE - _ZN40_INTERNAL_a36ede06_4_k_cu_0b1e141e_167074cuda3std3__419piecewise_constructE)
_ZN40_INTERNAL_a36ede06_4_k_cu_0b1e141e_167074cuda3std3__419piecewise_constructE:
	.zero		1
	.type		_ZN40_INTERNAL_a36ede06_4_k_cu_0b1e141e_167074cuda3std3__45__cpo4cendE,@object
	.size		_ZN40_INTERNAL_a36ede06_4_k_cu_0b1e141e_167074cuda3std3__45__cpo4cendE,(_ZN40_INTERNAL_a36ede06_4_k_cu_0b1e141e_167074cuda3std6ranges3__45__cpo4swapE - _ZN40_INTERNAL_a36ede06_4_k_cu_0b1e141e_167074cuda3std3__45__cpo4cendE)
_ZN40_INTERNAL_a36ede06_4_k_cu_0b1e141e_167074cuda3std3__45__cpo4cendE:
	.zero		1
	.type		_ZN40_INTERNAL_a36ede06_4_k_cu_0b1e141e_167074cuda3std6ranges3__45__cpo4swapE,@object
	.size		_ZN40_INTERNAL_a36ede06_4_k_cu_0b1e141e_167074cuda3std6ranges3__45__cpo4swapE,(.L_10 - _ZN40_INTERNAL_a36ede06_4_k_cu_0b1e141e_167074cuda3std6ranges3__45__cpo4swapE)
_ZN40_INTERNAL_a36ede06_4_k_cu_0b1e141e_167074cuda3std6ranges3__45__cpo4swapE:
	.zero		1
.L_10:


//--------------------- .nv.constant0._ZN7cutlass13device_kernelINS_4gemm6kernel13GemmUniversalIN4cute5tupleIJiiiiEEENS1_10collective13CollectiveMmaINS1_35MainloopSm100TmaUmmaWarpSpecializedILi3ELi2ELi4ENS5_IJNS4_1CILi1EEESB_SB_EEEEENS5_IJNSA_ILi64EEESE_NSA_ILi32EEEEEENS_12float_e5m2_tENS5_IJlSB_lEEESH_SI_NS4_8TiledMMAINS4_8MMA_AtomIJNS4_10MMA_TraitsINS4_19SM100_MMA_F8F6F4_SSEJSH_SH_fSE_SE_NS4_17integral_constantINS4_4UMMA5MajorELSP_0EEESQ_NSN_INSO_7ScaleInELSR_0EEESS_EEEEEENS4_6LayoutISC_NS5_IJNSA_ILi0EEESW_SW_EEEEENS5_IJNS4_10UnderscoreESZ_SZ_EEEEENS4_13SM90_TMA_LOADENS4_14ComposedLayoutINS4_7SwizzleILi1ELi4ELi3EEENS4_18smem_ptr_flag_bitsILi8EEENSV_INS5_IJNSA_ILi8EEESF_EEENS5_IJSF_SB_EEEEEEEvNS4_8identityES12_S1C_vS1D_EENS_8epilogue10collective18CollectiveEpilogueINS1F_23Sm100TmaWarpSpecializedILi1ELi1ELi32ELb0ELb0EEEJSG_NS5_IJNSV_ISE_SB_EES1K_EEESH_SI_SH_SI_NS1F_6fusion15FusionCallbacksIS1J_NS1M_17LinearCombinationISH_fSH_fLNS_15FloatRoundStyleE2EEESG_S1L_JEEENS4_5SM1004TMEM4LOAD26SM100_TMEM_LOAD_16dp32b32xES12_NS13_INS14_ILi2ELi4ELi3EEES17_NSV_INS5_IJS18_SE_EEENS5_IJSE_SB_EEEEEEENS4_39AutoVectorizingCopyWithAssumedAlignmentILi128EEENS4_14SM90_TMA_STOREES20_S22_S22_EEEvvEEEEvNT_6ParamsE --------------------------
	.section	.nv.constant0._ZN7cutlass13device_kernelINS_4gemm6kernel13GemmUniversalIN4cute5tupleIJiiiiEEENS1_10collective13CollectiveMmaINS1_35MainloopSm100TmaUmmaWarpSpecializedILi3ELi2ELi4ENS5_IJNS4_1CILi1EEESB_SB_EEEEENS5_IJNSA_ILi64EEESE_NSA_ILi32EEEEEENS_12float_e5m2_tENS5_IJlSB_lEEESH_SI_NS4_8TiledMMAINS4_8MMA_AtomIJNS4_10MMA_TraitsINS4_19SM100_MMA_F8F6F4_SSEJSH_SH_fSE_SE_NS4_17integral_constantINS4_4UMMA5MajorELSP_0EEESQ_NSN_INSO_7ScaleInELSR_0EEESS_EEEEEENS4_6LayoutISC_NS5_IJNSA_ILi0EEESW_SW_EEEEENS5_IJNS4_10UnderscoreESZ_SZ_EEEEENS4_13SM90_TMA_LOADENS4_14ComposedLayoutINS4_7SwizzleILi1ELi4ELi3EEENS4_18smem_ptr_flag_bitsILi8EEENSV_INS5_IJNSA_ILi8EEESF_EEENS5_IJSF_SB_EEEEEEEvNS4_8identityES12_S1C_vS1D_EENS_8epilogue10collective18CollectiveEpilogueINS1F_23Sm100TmaWarpSpecializedILi1ELi1ELi32ELb0ELb0EEEJSG_NS5_IJNSV_ISE_SB_EES1K_EEESH_SI_SH_SI_NS1F_6fusion15FusionCallbacksIS1J_NS1M_17LinearCombinationISH_fSH_fLNS_15FloatRoundStyleE2EEESG_S1L_JEEENS4_5SM1004TMEM4LOAD26SM100_TMEM_LOAD_16dp32b32xES12_NS13_INS14_ILi2ELi4ELi3EEES17_NSV_INS5_IJS18_SE_EEENS5_IJSE_SB_EEEEEEENS4_39AutoVectorizingCopyWithAssumedAlignmentILi128EEENS4_14SM90_TMA_STOREES20_S22_S22_EEEvvEEEEvNT_6ParamsE,"a",@progbits
	.sectionflags	@""
	.align	4
.nv.constant0._ZN7cutlass13device_kernelINS_4gemm6kernel13GemmUniversalIN4cute5tupleIJiiiiEEENS1_10collective13CollectiveMmaINS1_35MainloopSm100TmaUmmaWarpSpecializedILi3ELi2ELi4ENS5_IJNS4_1CILi1EEESB_SB_EEEEENS5_IJNSA_ILi64EEESE_NSA_ILi32EEEEEENS_12float_e5m2_tENS5_IJlSB_lEEESH_SI_NS4_8TiledMMAINS4_8MMA_AtomIJNS4_10MMA_TraitsINS4_19SM100_MMA_F8F6F4_SSEJSH_SH_fSE_SE_NS4_17integral_constantINS4_4UMMA5MajorELSP_0EEESQ_NSN_INSO_7ScaleInELSR_0EEESS_EEEEEENS4_6LayoutISC_NS5_IJNSA_ILi0EEESW_SW_EEEEENS5_IJNS4_10UnderscoreESZ_SZ_EEEEENS4_13SM90_TMA_LOADENS4_14ComposedLayoutINS4_7SwizzleILi1ELi4ELi3EEENS4_18smem_ptr_flag_bitsILi8EEENSV_INS5_IJNSA_ILi8EEESF_EEENS5_IJSF_SB_EEEEEEEvNS4_8identityES12_S1C_vS1D_EENS_8epilogue10collective18CollectiveEpilogueINS1F_23Sm100TmaWarpSpecializedILi1ELi1ELi32ELb0ELb0EEEJSG_NS5_IJNSV_ISE_SB_EES1K_EEESH_SI_SH_SI_NS1F_6fusion15FusionCallbacksIS1J_NS1M_17LinearCombinationISH_fSH_fLNS_15FloatRoundStyleE2EEESG_S1L_JEEENS4_5SM1004TMEM4LOAD26SM100_TMEM_LOAD_16dp32b32xES12_NS13_INS14_ILi2ELi4ELi3EEES17_NSV_INS5_IJS18_SE_EEENS5_IJSE_SB_EEEEEEENS4_39AutoVectorizingCopyWithAssumedAlignmentILi128EEENS4_14SM90_TMA_STOREES20_S22_S22_EEEvvEEEEvNT_6ParamsE:
	.zero		2944


//--------------------- SYMBOLS --------------------------

	.type		.nv.reservedSmem.offset0,@object
	.size		.nv.reservedSmem.offset0,0x4
	.type		.nv.reservedSmem.cap,@object
	.size		.nv.reservedSmem.cap,0x4
	.type		__assertfail,@function
